//
// Generated by NVIDIA NVVM Compiler
//
// Compiler Build ID: CL-36424714
// Cuda compilation tools, release 13.0, V13.0.88
// Based on NVVM 20.0.0
//

.version 9.0
.target sm_100
.address_size 64

	// .globl	_Z9vectorAddPfS_S_i
// _ZZ15matrixMulSharedPfS_S_iE5tileA has been demoted
// _ZZ15matrixMulSharedPfS_S_iE5tileB has been demoted

.visible .entry _Z9vectorAddPfS_S_i(
	.param .u64 .ptr .align 1 _Z9vectorAddPfS_S_i_param_0,
	.param .u64 .ptr .align 1 _Z9vectorAddPfS_S_i_param_1,
	.param .u64 .ptr .align 1 _Z9vectorAddPfS_S_i_param_2,
	.param .u32 _Z9vectorAddPfS_S_i_param_3
)
{
	.reg .pred 	%p<2>;
	.reg .b32 	%r<6>;
	.reg .b32 	%f<4>;
	.reg .b64 	%rd<11>;

	ld.param.u64 	%rd1, [_Z9vectorAddPfS_S_i_param_0];
	ld.param.u64 	%rd2, [_Z9vectorAddPfS_S_i_param_1];
	ld.param.u64 	%rd3, [_Z9vectorAddPfS_S_i_param_2];
	ld.param.u32 	%r2, [_Z9vectorAddPfS_S_i_param_3];
	mov.u32 	%r3, %ctaid.x;
	mov.u32 	%r4, %ntid.x;
	mov.u32 	%r5, %tid.x;
	mad.lo.s32 	%r1, %r3, %r4, %r5;
	setp.ge.s32 	%p1, %r1, %r2;
	@%p1 bra 	$L__BB0_2;
	cvta.to.global.u64 	%rd4, %rd1;
	cvta.to.global.u64 	%rd5, %rd2;
	cvta.to.global.u64 	%rd6, %rd3;
	mul.wide.s32 	%rd7, %r1, 4;
	add.s64 	%rd8, %rd4, %rd7;
	ld.global.f32 	%f1, [%rd8];
	add.s64 	%rd9, %rd5, %rd7;
	ld.global.f32 	%f2, [%rd9];
	add.f32 	%f3, %f1, %f2;
	add.s64 	%rd10, %rd6, %rd7;
	st.global.f32 	[%rd10], %f3;
$L__BB0_2:
	ret;

}
	// .globl	_Z9matrixMulPfS_S_iii
.visible .entry _Z9matrixMulPfS_S_iii(
	.param .u64 .ptr .align 1 _Z9matrixMulPfS_S_iii_param_0,
	.param .u64 .ptr .align 1 _Z9matrixMulPfS_S_iii_param_1,
	.param .u64 .ptr .align 1 _Z9matrixMulPfS_S_iii_param_2,
	.param .u32 _Z9matrixMulPfS_S_iii_param_3,
	.param .u32 _Z9matrixMulPfS_S_iii_param_4,
	.param .u32 _Z9matrixMulPfS_S_iii_param_5
)
{
	.reg .pred 	%p<13>;
	.reg .b32 	%r<41>;
	.reg .b32 	%f<68>;
	.reg .b64 	%rd<53>;

	ld.param.u64 	%rd7, [_Z9matrixMulPfS_S_iii_param_0];
	ld.param.u64 	%rd8, [_Z9matrixMulPfS_S_iii_param_1];
	ld.param.u64 	%rd6, [_Z9matrixMulPfS_S_iii_param_2];
	ld.param.u32 	%r20, [_Z9matrixMulPfS_S_iii_param_3];
	ld.param.u32 	%r18, [_Z9matrixMulPfS_S_iii_param_4];
	ld.param.u32 	%r19, [_Z9matrixMulPfS_S_iii_param_5];
	cvta.to.global.u64 	%rd1, %rd8;
	cvta.to.global.u64 	%rd2, %rd7;
	mov.u32 	%r21, %ctaid.y;
	mov.u32 	%r22, %ntid.y;
	mov.u32 	%r23, %tid.y;
	mad.lo.s32 	%r1, %r21, %r22, %r23;
	mov.u32 	%r24, %ctaid.x;
	mov.u32 	%r25, %ntid.x;
	mov.u32 	%r26, %tid.x;
	mad.lo.s32 	%r2, %r24, %r25, %r26;
	setp.ge.s32 	%p1, %r1, %r20;
	setp.ge.s32 	%p2, %r2, %r19;
	or.pred  	%p3, %p1, %p2;
	@%p3 bra 	$L__BB1_14;
	setp.lt.s32 	%p4, %r18, 1;
	mov.f32 	%f67, 0f00000000;
	@%p4 bra 	$L__BB1_13;
	mul.lo.s32 	%r3, %r18, %r1;
	and.b32  	%r4, %r18, 7;
	setp.lt.u32 	%p5, %r18, 8;
	mov.f32 	%f67, 0f00000000;
	mov.b32 	%r39, 0;
	@%p5 bra 	$L__BB1_5;
	and.b32  	%r39, %r18, 2147483640;
	neg.s32 	%r37, %r39;
	shl.b32 	%r7, %r19, 3;
	mul.wide.u32 	%rd9, %r3, 4;
	add.s64 	%rd10, %rd9, %rd2;
	add.s64 	%rd52, %rd10, 16;
	mov.f32 	%f67, 0f00000000;
	mul.wide.s32 	%rd13, %r19, 4;
	mov.u32 	%r36, %r2;
$L__BB1_4:
	.pragma "nounroll";
	ld.global.f32 	%f17, [%rd52+-16];
	mul.wide.s32 	%rd11, %r36, 4;
	add.s64 	%rd12, %rd1, %rd11;
	ld.global.f32 	%f18, [%rd12];
	fma.rn.f32 	%f19, %f17, %f18, %f67;
	ld.global.f32 	%f20, [%rd52+-12];
	add.s64 	%rd14, %rd12, %rd13;
	ld.global.f32 	%f21, [%rd14];
	fma.rn.f32 	%f22, %f20, %f21, %f19;
	ld.global.f32 	%f23, [%rd52+-8];
	add.s64 	%rd15, %rd14, %rd13;
	ld.global.f32 	%f24, [%rd15];
	fma.rn.f32 	%f25, %f23, %f24, %f22;
	ld.global.f32 	%f26, [%rd52+-4];
	add.s64 	%rd16, %rd15, %rd13;
	ld.global.f32 	%f27, [%rd16];
	fma.rn.f32 	%f28, %f26, %f27, %f25;
	ld.global.f32 	%f29, [%rd52];
	add.s64 	%rd17, %rd16, %rd13;
	ld.global.f32 	%f30, [%rd17];
	fma.rn.f32 	%f31, %f29, %f30, %f28;
	ld.global.f32 	%f32, [%rd52+4];
	add.s64 	%rd18, %rd17, %rd13;
	ld.global.f32 	%f33, [%rd18];
	fma.rn.f32 	%f34, %f32, %f33, %f31;
	ld.global.f32 	%f35, [%rd52+8];
	add.s64 	%rd19, %rd18, %rd13;
	ld.global.f32 	%f36, [%rd19];
	fma.rn.f32 	%f37, %f35, %f36, %f34;
	ld.global.f32 	%f38, [%rd52+12];
	add.s64 	%rd20, %rd19, %rd13;
	ld.global.f32 	%f39, [%rd20];
	fma.rn.f32 	%f67, %f38, %f39, %f37;
	add.s32 	%r37, %r37, 8;
	add.s32 	%r36, %r36, %r7;
	add.s64 	%rd52, %rd52, 32;
	setp.ne.s32 	%p6, %r37, 0;
	@%p6 bra 	$L__BB1_4;
$L__BB1_5:
	setp.eq.s32 	%p7, %r4, 0;
	@%p7 bra 	$L__BB1_13;
	and.b32  	%r13, %r18, 3;
	setp.lt.u32 	%p8, %r4, 4;
	@%p8 bra 	$L__BB1_8;
	add.s32 	%r28, %r39, %r3;
	mul.wide.u32 	%rd21, %r28, 4;
	add.s64 	%rd22, %rd2, %rd21;
	ld.global.f32 	%f41, [%rd22];
	mad.lo.s32 	%r29, %r39, %r19, %r2;
	mul.wide.s32 	%rd23, %r29, 4;
	add.s64 	%rd24, %rd1, %rd23;
	ld.global.f32 	%f42, [%rd24];
	fma.rn.f32 	%f43, %f41, %f42, %f67;
	cvt.u64.u32 	%rd25, %r3;
	cvt.u64.u32 	%rd26, %r39;
	add.s64 	%rd27, %rd26, %rd25;
	shl.b64 	%rd28, %rd27, 2;
	add.s64 	%rd29, %rd2, %rd28;
	ld.global.f32 	%f44, [%rd29+4];
	mul.wide.s32 	%rd30, %r19, 4;
	add.s64 	%rd31, %rd24, %rd30;
	ld.global.f32 	%f45, [%rd31];
	fma.rn.f32 	%f46, %f44, %f45, %f43;
	ld.global.f32 	%f47, [%rd29+8];
	add.s64 	%rd32, %rd31, %rd30;
	ld.global.f32 	%f48, [%rd32];
	fma.rn.f32 	%f49, %f47, %f48, %f46;
	ld.global.f32 	%f50, [%rd29+12];
	add.s64 	%rd33, %rd32, %rd30;
	ld.global.f32 	%f51, [%rd33];
	fma.rn.f32 	%f67, %f50, %f51, %f49;
	add.s32 	%r39, %r39, 4;
$L__BB1_8:
	setp.eq.s32 	%p9, %r13, 0;
	@%p9 bra 	$L__BB1_13;
	setp.eq.s32 	%p10, %r13, 1;
	@%p10 bra 	$L__BB1_11;
	add.s32 	%r30, %r39, %r3;
	mul.wide.u32 	%rd34, %r30, 4;
	add.s64 	%rd35, %rd2, %rd34;
	ld.global.f32 	%f53, [%rd35];
	mad.lo.s32 	%r31, %r39, %r19, %r2;
	mul.wide.s32 	%rd36, %r31, 4;
	add.s64 	%rd37, %rd1, %rd36;
	ld.global.f32 	%f54, [%rd37];
	fma.rn.f32 	%f55, %f53, %f54, %f67;
	cvt.u64.u32 	%rd38, %r3;
	cvt.u64.u32 	%rd39, %r39;
	add.s64 	%rd40, %rd39, %rd38;
	shl.b64 	%rd41, %rd40, 2;
	add.s64 	%rd42, %rd2, %rd41;
	ld.global.f32 	%f56, [%rd42+4];
	mul.wide.s32 	%rd43, %r19, 4;
	add.s64 	%rd44, %rd37, %rd43;
	ld.global.f32 	%f57, [%rd44];
	fma.rn.f32 	%f67, %f56, %f57, %f55;
	add.s32 	%r39, %r39, 2;
$L__BB1_11:
	and.b32  	%r32, %r18, 1;
	setp.eq.b32 	%p11, %r32, 1;
	not.pred 	%p12, %p11;
	@%p12 bra 	$L__BB1_13;
	add.s32 	%r33, %r39, %r3;
	mul.wide.u32 	%rd45, %r33, 4;
	add.s64 	%rd46, %rd2, %rd45;
	ld.global.f32 	%f58, [%rd46];
	mad.lo.s32 	%r34, %r39, %r19, %r2;
	mul.wide.s32 	%rd47, %r34, 4;
	add.s64 	%rd48, %rd1, %rd47;
	ld.global.f32 	%f59, [%rd48];
	fma.rn.f32 	%f67, %f58, %f59, %f67;
$L__BB1_13:
	mad.lo.s32 	%r35, %r19, %r1, %r2;
	cvta.to.global.u64 	%rd49, %rd6;
	mul.wide.s32 	%rd50, %r35, 4;
	add.s64 	%rd51, %rd49, %rd50;
	st.global.f32 	[%rd51], %f67;
$L__BB1_14:
	ret;

}
	// .globl	_Z15matrixMulSharedPfS_S_i
.visible .entry _Z15matrixMulSharedPfS_S_i(
	.param .u64 .ptr .align 1 _Z15matrixMulSharedPfS_S_i_param_0,
	.param .u64 .ptr .align 1 _Z15matrixMulSharedPfS_S_i_param_1,
	.param .u64 .ptr .align 1 _Z15matrixMulSharedPfS_S_i_param_2,
	.param .u32 _Z15matrixMulSharedPfS_S_i_param_3
)
{
	.reg .pred 	%p<8>;
	.reg .b32 	%r<100>;
	.reg .b32 	%f<368>;
	.reg .b64 	%rd<40>;
	// demoted variable
	.shared .align 4 .b8 _ZZ15matrixMulSharedPfS_S_iE5tileA[1024];
	// demoted variable
	.shared .align 4 .b8 _ZZ15matrixMulSharedPfS_S_iE5tileB[1024];
	ld.param.u32 	%r30, [_Z15matrixMulSharedPfS_S_i_param_3];
	mov.u32 	%r1, %tid.x;
	mov.u32 	%r2, %tid.y;
	mov.u32 	%r31, %ctaid.y;
	mov.u32 	%r32, %ntid.y;
	mad.lo.s32 	%r3, %r31, %r32, %r2;
	mov.u32 	%r33, %ctaid.x;
	mov.u32 	%r34, %ntid.x;
	mad.lo.s32 	%r4, %r33, %r34, %r1;
	shr.s32 	%r35, %r30, 31;
	shr.u32 	%r36, %r35, 28;
	add.s32 	%r37, %r30, %r36;
	shr.s32 	%r5, %r37, 4;
	setp.lt.s32 	%p1, %r30, 16;
	mov.f32 	%f367, 0f00000000;
	@%p1 bra 	$L__BB2_9;
	mad.lo.s32 	%r96, %r30, %r3, %r1;
	shl.b32 	%r39, %r2, 6;
	mov.u32 	%r40, _ZZ15matrixMulSharedPfS_S_iE5tileA;
	add.s32 	%r7, %r40, %r39;
	add.s32 	%r41, %r5, -1;
	setp.lt.u32 	%p2, %r41, 3;
	mov.f32 	%f367, 0f00000000;
	mov.b32 	%r99, 0;
	@%p2 bra 	$L__BB2_4;
	and.b32  	%r99, %r5, 134217724;
	neg.s32 	%r97, %r99;
	add.s32 	%r43, %r2, 48;
	mad.lo.s32 	%r95, %r30, %r43, %r4;
	add.s32 	%r44, %r2, 32;
	mad.lo.s32 	%r94, %r30, %r44, %r4;
	add.s32 	%r45, %r2, 16;
	mad.lo.s32 	%r93, %r30, %r45, %r4;
	mad.lo.s32 	%r92, %r2, %r30, %r4;
	mov.f32 	%f367, 0f00000000;
$L__BB2_3:
	.pragma "nounroll";
	ld.param.u64 	%rd36, [_Z15matrixMulSharedPfS_S_i_param_1];
	ld.param.u64 	%rd33, [_Z15matrixMulSharedPfS_S_i_param_0];
	cvta.to.global.u64 	%rd4, %rd33;
	mul.wide.s32 	%rd5, %r96, 4;
	add.s64 	%rd6, %rd4, %rd5;
	ld.global.f32 	%f14, [%rd6];
	shl.b32 	%r47, %r1, 2;
	add.s32 	%r48, %r7, %r47;
	st.shared.f32 	[%r48], %f14;
	cvta.to.global.u64 	%rd7, %rd36;
	mul.wide.s32 	%rd8, %r92, 4;
	add.s64 	%rd9, %rd7, %rd8;
	ld.global.f32 	%f15, [%rd9];
	mov.u32 	%r50, _ZZ15matrixMulSharedPfS_S_iE5tileB;
	add.s32 	%r51, %r50, %r47;
	add.s32 	%r52, %r51, %r39;
	st.shared.f32 	[%r52], %f15;
	bar.sync 	0;
	ld.shared.f32 	%f16, [%r7];
	ld.shared.f32 	%f17, [%r51];
	fma.rn.f32 	%f18, %f16, %f17, %f367;
	ld.shared.f32 	%f19, [%r7+4];
	ld.shared.f32 	%f20, [%r51+64];
	fma.rn.f32 	%f21, %f19, %f20, %f18;
	ld.shared.f32 	%f22, [%r7+8];
	ld.shared.f32 	%f23, [%r51+128];
	fma.rn.f32 	%f24, %f22, %f23, %f21;
	ld.shared.f32 	%f25, [%r7+12];
	ld.shared.f32 	%f26, [%r51+192];
	fma.rn.f32 	%f27, %f25, %f26, %f24;
	ld.shared.f32 	%f28, [%r7+16];
	ld.shared.f32 	%f29, [%r51+256];
	fma.rn.f32 	%f30, %f28, %f29, %f27;
	ld.shared.f32 	%f31, [%r7+20];
	ld.shared.f32 	%f32, [%r51+320];
	fma.rn.f32 	%f33, %f31, %f32, %f30;
	ld.shared.f32 	%f34, [%r7+24];
	ld.shared.f32 	%f35, [%r51+384];
	fma.rn.f32 	%f36, %f34, %f35, %f33;
	ld.shared.f32 	%f37, [%r7+28];
	ld.shared.f32 	%f38, [%r51+448];
	fma.rn.f32 	%f39, %f37, %f38, %f36;
	ld.shared.f32 	%f40, [%r7+32];
	ld.shared.f32 	%f41, [%r51+512];
	fma.rn.f32 	%f42, %f40, %f41, %f39;
	ld.shared.f32 	%f43, [%r7+36];
	ld.shared.f32 	%f44, [%r51+576];
	fma.rn.f32 	%f45, %f43, %f44, %f42;
	ld.shared.f32 	%f46, [%r7+40];
	ld.shared.f32 	%f47, [%r51+640];
	fma.rn.f32 	%f48, %f46, %f47, %f45;
	ld.shared.f32 	%f49, [%r7+44];
	ld.shared.f32 	%f50, [%r51+704];
	fma.rn.f32 	%f51, %f49, %f50, %f48;
	ld.shared.f32 	%f52, [%r7+48];
	ld.shared.f32 	%f53, [%r51+768];
	fma.rn.f32 	%f54, %f52, %f53, %f51;
	ld.shared.f32 	%f55, [%r7+52];
	ld.shared.f32 	%f56, [%r51+832];
	fma.rn.f32 	%f57, %f55, %f56, %f54;
	ld.shared.f32 	%f58, [%r7+56];
	ld.shared.f32 	%f59, [%r51+896];
	fma.rn.f32 	%f60, %f58, %f59, %f57;
	ld.shared.f32 	%f61, [%r7+60];
	ld.shared.f32 	%f62, [%r51+960];
	fma.rn.f32 	%f63, %f61, %f62, %f60;
	bar.sync 	0;
	ld.global.f32 	%f64, [%rd6+64];
	st.shared.f32 	[%r48], %f64;
	mul.wide.s32 	%rd10, %r93, 4;
	add.s64 	%rd11, %rd7, %rd10;
	ld.global.f32 	%f65, [%rd11];
	st.shared.f32 	[%r52], %f65;
	bar.sync 	0;
	ld.shared.f32 	%f66, [%r7];
	ld.shared.f32 	%f67, [%r51];
	fma.rn.f32 	%f68, %f66, %f67, %f63;
	ld.shared.f32 	%f69, [%r7+4];
	ld.shared.f32 	%f70, [%r51+64];
	fma.rn.f32 	%f71, %f69, %f70, %f68;
	ld.shared.f32 	%f72, [%r7+8];
	ld.shared.f32 	%f73, [%r51+128];
	fma.rn.f32 	%f74, %f72, %f73, %f71;
	ld.shared.f32 	%f75, [%r7+12];
	ld.shared.f32 	%f76, [%r51+192];
	fma.rn.f32 	%f77, %f75, %f76, %f74;
	ld.shared.f32 	%f78, [%r7+16];
	ld.shared.f32 	%f79, [%r51+256];
	fma.rn.f32 	%f80, %f78, %f79, %f77;
	ld.shared.f32 	%f81, [%r7+20];
	ld.shared.f32 	%f82, [%r51+320];
	fma.rn.f32 	%f83, %f81, %f82, %f80;
	ld.shared.f32 	%f84, [%r7+24];
	ld.shared.f32 	%f85, [%r51+384];
	fma.rn.f32 	%f86, %f84, %f85, %f83;
	ld.shared.f32 	%f87, [%r7+28];
	ld.shared.f32 	%f88, [%r51+448];
	fma.rn.f32 	%f89, %f87, %f88, %f86;
	ld.shared.f32 	%f90, [%r7+32];
	ld.shared.f32 	%f91, [%r51+512];
	fma.rn.f32 	%f92, %f90, %f91, %f89;
	ld.shared.f32 	%f93, [%r7+36];
	ld.shared.f32 	%f94, [%r51+576];
	fma.rn.f32 	%f95, %f93, %f94, %f92;
	ld.shared.f32 	%f96, [%r7+40];
	ld.shared.f32 	%f97, [%r51+640];
	fma.rn.f32 	%f98, %f96, %f97, %f95;
	ld.shared.f32 	%f99, [%r7+44];
	ld.shared.f32 	%f100, [%r51+704];
	fma.rn.f32 	%f101, %f99, %f100, %f98;
	ld.shared.f32 	%f102, [%r7+48];
	ld.shared.f32 	%f103, [%r51+768];
	fma.rn.f32 	%f104, %f102, %f103, %f101;
	ld.shared.f32 	%f105, [%r7+52];
	ld.shared.f32 	%f106, [%r51+832];
	fma.rn.f32 	%f107, %f105, %f106, %f104;
	ld.shared.f32 	%f108, [%r7+56];
	ld.shared.f32 	%f109, [%r51+896];
	fma.rn.f32 	%f110, %f108, %f109, %f107;
	ld.shared.f32 	%f111, [%r7+60];
	ld.shared.f32 	%f112, [%r51+960];
	fma.rn.f32 	%f113, %f111, %f112, %f110;
	bar.sync 	0;
	ld.global.f32 	%f114, [%rd6+128];
	st.shared.f32 	[%r48], %f114;
	mul.wide.s32 	%rd12, %r94, 4;
	add.s64 	%rd13, %rd7, %rd12;
	ld.global.f32 	%f115, [%rd13];
	st.shared.f32 	[%r52], %f115;
	bar.sync 	0;
	ld.shared.f32 	%f116, [%r7];
	ld.shared.f32 	%f117, [%r51];
	fma.rn.f32 	%f118, %f116, %f117, %f113;
	ld.shared.f32 	%f119, [%r7+4];
	ld.shared.f32 	%f120, [%r51+64];
	fma.rn.f32 	%f121, %f119, %f120, %f118;
	ld.shared.f32 	%f122, [%r7+8];
	ld.shared.f32 	%f123, [%r51+128];
	fma.rn.f32 	%f124, %f122, %f123, %f121;
	ld.shared.f32 	%f125, [%r7+12];
	ld.shared.f32 	%f126, [%r51+192];
	fma.rn.f32 	%f127, %f125, %f126, %f124;
	ld.shared.f32 	%f128, [%r7+16];
	ld.shared.f32 	%f129, [%r51+256];
	fma.rn.f32 	%f130, %f128, %f129, %f127;
	ld.shared.f32 	%f131, [%r7+20];
	ld.shared.f32 	%f132, [%r51+320];
	fma.rn.f32 	%f133, %f131, %f132, %f130;
	ld.shared.f32 	%f134, [%r7+24];
	ld.shared.f32 	%f135, [%r51+384];
	fma.rn.f32 	%f136, %f134, %f135, %f133;
	ld.shared.f32 	%f137, [%r7+28];
	ld.shared.f32 	%f138, [%r51+448];
	fma.rn.f32 	%f139, %f137, %f138, %f136;
	ld.shared.f32 	%f140, [%r7+32];
	ld.shared.f32 	%f141, [%r51+512];
	fma.rn.f32 	%f142, %f140, %f141, %f139;
	ld.shared.f32 	%f143, [%r7+36];
	ld.shared.f32 	%f144, [%r51+576];
	fma.rn.f32 	%f145, %f143, %f144, %f142;
	ld.shared.f32 	%f146, [%r7+40];
	ld.shared.f32 	%f147, [%r51+640];
	fma.rn.f32 	%f148, %f146, %f147, %f145;
	ld.shared.f32 	%f149, [%r7+44];
	ld.shared.f32 	%f150, [%r51+704];
	fma.rn.f32 	%f151, %f149, %f150, %f148;
	ld.shared.f32 	%f152, [%r7+48];
	ld.shared.f32 	%f153, [%r51+768];
	fma.rn.f32 	%f154, %f152, %f153, %f151;
	ld.shared.f32 	%f155, [%r7+52];
	ld.shared.f32 	%f156, [%r51+832];
	fma.rn.f32 	%f157, %f155, %f156, %f154;
	ld.shared.f32 	%f158, [%r7+56];
	ld.shared.f32 	%f159, [%r51+896];
	fma.rn.f32 	%f160, %f158, %f159, %f157;
	ld.shared.f32 	%f161, [%r7+60];
	ld.shared.f32 	%f162, [%r51+960];
	fma.rn.f32 	%f163, %f161, %f162, %f160;
	bar.sync 	0;
	ld.global.f32 	%f164, [%rd6+192];
	st.shared.f32 	[%r48], %f164;
	mul.wide.s32 	%rd14, %r95, 4;
	add.s64 	%rd15, %rd7, %rd14;
	ld.global.f32 	%f165, [%rd15];
	st.shared.f32 	[%r52], %f165;
	bar.sync 	0;
	ld.shared.f32 	%f166, [%r7];
	ld.shared.f32 	%f167, [%r51];
	fma.rn.f32 	%f168, %f166, %f167, %f163;
	ld.shared.f32 	%f169, [%r7+4];
	ld.shared.f32 	%f170, [%r51+64];
	fma.rn.f32 	%f171, %f169, %f170, %f168;
	ld.shared.f32 	%f172, [%r7+8];
	ld.shared.f32 	%f173, [%r51+128];
	fma.rn.f32 	%f174, %f172, %f173, %f171;
	ld.shared.f32 	%f175, [%r7+12];
	ld.shared.f32 	%f176, [%r51+192];
	fma.rn.f32 	%f177, %f175, %f176, %f174;
	ld.shared.f32 	%f178, [%r7+16];
	ld.shared.f32 	%f179, [%r51+256];
	fma.rn.f32 	%f180, %f178, %f179, %f177;
	ld.shared.f32 	%f181, [%r7+20];
	ld.shared.f32 	%f182, [%r51+320];
	fma.rn.f32 	%f183, %f181, %f182, %f180;
	ld.shared.f32 	%f184, [%r7+24];
	ld.shared.f32 	%f185, [%r51+384];
	fma.rn.f32 	%f186, %f184, %f185, %f183;
	ld.shared.f32 	%f187, [%r7+28];
	ld.shared.f32 	%f188, [%r51+448];
	fma.rn.f32 	%f189, %f187, %f188, %f186;
	ld.shared.f32 	%f190, [%r7+32];
	ld.shared.f32 	%f191, [%r51+512];
	fma.rn.f32 	%f192, %f190, %f191, %f189;
	ld.shared.f32 	%f193, [%r7+36];
	ld.shared.f32 	%f194, [%r51+576];
	fma.rn.f32 	%f195, %f193, %f194, %f192;
	ld.shared.f32 	%f196, [%r7+40];
	ld.shared.f32 	%f197, [%r51+640];
	fma.rn.f32 	%f198, %f196, %f197, %f195;
	ld.shared.f32 	%f199, [%r7+44];
	ld.shared.f32 	%f200, [%r51+704];
	fma.rn.f32 	%f201, %f199, %f200, %f198;
	ld.shared.f32 	%f202, [%r7+48];
	ld.shared.f32 	%f203, [%r51+768];
	fma.rn.f32 	%f204, %f202, %f203, %f201;
	ld.shared.f32 	%f205, [%r7+52];
	ld.shared.f32 	%f206, [%r51+832];
	fma.rn.f32 	%f207, %f205, %f206, %f204;
	ld.shared.f32 	%f208, [%r7+56];
	ld.shared.f32 	%f209, [%r51+896];
	fma.rn.f32 	%f210, %f208, %f209, %f207;
	ld.shared.f32 	%f211, [%r7+60];
	ld.shared.f32 	%f212, [%r51+960];
	fma.rn.f32 	%f367, %f211, %f212, %f210;
	bar.sync 	0;
	add.s32 	%r97, %r97, 4;
	add.s32 	%r96, %r96, 64;
	shl.b32 	%r53, %r30, 6;
	add.s32 	%r95, %r95, %r53;
	add.s32 	%r94, %r94, %r53;
	add.s32 	%r93, %r93, %r53;
	add.s32 	%r92, %r92, %r53;
	setp.ne.s32 	%p3, %r97, 0;
	@%p3 bra 	$L__BB2_3;
$L__BB2_4:
	and.b32  	%r27, %r5, 3;
	setp.eq.s32 	%p4, %r27, 0;
	@%p4 bra 	$L__BB2_9;
	setp.eq.s32 	%p5, %r27, 1;
	@%p5 bra 	$L__BB2_7;
	ld.param.u64 	%rd37, [_Z15matrixMulSharedPfS_S_i_param_1];
	ld.param.u64 	%rd34, [_Z15matrixMulSharedPfS_S_i_param_0];
	shl.b32 	%r54, %r99, 4;
	mad.lo.s32 	%r59, %r30, %r3, %r1;
	add.s32 	%r60, %r59, %r54;
	cvta.to.global.u64 	%rd16, %rd34;
	mul.wide.s32 	%rd17, %r60, 4;
	add.s64 	%rd18, %rd16, %rd17;
	ld.global.f32 	%f214, [%rd18];
	shl.b32 	%r61, %r1, 2;
	add.s32 	%r62, %r7, %r61;
	st.shared.f32 	[%r62], %f214;
	add.s32 	%r63, %r54, %r2;
	mad.lo.s32 	%r64, %r63, %r30, %r4;
	cvta.to.global.u64 	%rd19, %rd37;
	mul.wide.s32 	%rd20, %r64, 4;
	add.s64 	%rd21, %rd19, %rd20;
	ld.global.f32 	%f215, [%rd21];
	mov.u32 	%r66, _ZZ15matrixMulSharedPfS_S_iE5tileB;
	add.s32 	%r67, %r66, %r61;
	add.s32 	%r68, %r67, %r39;
	st.shared.f32 	[%r68], %f215;
	bar.sync 	0;
	ld.shared.f32 	%f216, [%r7];
	ld.shared.f32 	%f217, [%r67];
	fma.rn.f32 	%f218, %f216, %f217, %f367;
	ld.shared.f32 	%f219, [%r7+4];
	ld.shared.f32 	%f220, [%r67+64];
	fma.rn.f32 	%f221, %f219, %f220, %f218;
	ld.shared.f32 	%f222, [%r7+8];
	ld.shared.f32 	%f223, [%r67+128];
	fma.rn.f32 	%f224, %f222, %f223, %f221;
	ld.shared.f32 	%f225, [%r7+12];
	ld.shared.f32 	%f226, [%r67+192];
	fma.rn.f32 	%f227, %f225, %f226, %f224;
	ld.shared.f32 	%f228, [%r7+16];
	ld.shared.f32 	%f229, [%r67+256];
	fma.rn.f32 	%f230, %f228, %f229, %f227;
	ld.shared.f32 	%f231, [%r7+20];
	ld.shared.f32 	%f232, [%r67+320];
	fma.rn.f32 	%f233, %f231, %f232, %f230;
	ld.shared.f32 	%f234, [%r7+24];
	ld.shared.f32 	%f235, [%r67+384];
	fma.rn.f32 	%f236, %f234, %f235, %f233;
	ld.shared.f32 	%f237, [%r7+28];
	ld.shared.f32 	%f238, [%r67+448];
	fma.rn.f32 	%f239, %f237, %f238, %f236;
	ld.shared.f32 	%f240, [%r7+32];
	ld.shared.f32 	%f241, [%r67+512];
	fma.rn.f32 	%f242, %f240, %f241, %f239;
	ld.shared.f32 	%f243, [%r7+36];
	ld.shared.f32 	%f244, [%r67+576];
	fma.rn.f32 	%f245, %f243, %f244, %f242;
	ld.shared.f32 	%f246, [%r7+40];
	ld.shared.f32 	%f247, [%r67+640];
	fma.rn.f32 	%f248, %f246, %f247, %f245;
	ld.shared.f32 	%f249, [%r7+44];
	ld.shared.f32 	%f250, [%r67+704];
	fma.rn.f32 	%f251, %f249, %f250, %f248;
	ld.shared.f32 	%f252, [%r7+48];
	ld.shared.f32 	%f253, [%r67+768];
	fma.rn.f32 	%f254, %f252, %f253, %f251;
	ld.shared.f32 	%f255, [%r7+52];
	ld.shared.f32 	%f256, [%r67+832];
	fma.rn.f32 	%f257, %f255, %f256, %f254;
	ld.shared.f32 	%f258, [%r7+56];
	ld.shared.f32 	%f259, [%r67+896];
	fma.rn.f32 	%f260, %f258, %f259, %f257;
	ld.shared.f32 	%f261, [%r7+60];
	ld.shared.f32 	%f262, [%r67+960];
	fma.rn.f32 	%f263, %f261, %f262, %f260;
	bar.sync 	0;
	ld.global.f32 	%f264, [%rd18+64];
	st.shared.f32 	[%r62], %f264;
	add.s32 	%r69, %r63, 16;
	mad.lo.s32 	%r70, %r69, %r30, %r4;
	mul.wide.s32 	%rd22, %r70, 4;
	add.s64 	%rd23, %rd19, %rd22;
	ld.global.f32 	%f265, [%rd23];
	st.shared.f32 	[%r68], %f265;
	bar.sync 	0;
	ld.shared.f32 	%f266, [%r7];
	ld.shared.f32 	%f267, [%r67];
	fma.rn.f32 	%f268, %f266, %f267, %f263;
	ld.shared.f32 	%f269, [%r7+4];
	ld.shared.f32 	%f270, [%r67+64];
	fma.rn.f32 	%f271, %f269, %f270, %f268;
	ld.shared.f32 	%f272, [%r7+8];
	ld.shared.f32 	%f273, [%r67+128];
	fma.rn.f32 	%f274, %f272, %f273, %f271;
	ld.shared.f32 	%f275, [%r7+12];
	ld.shared.f32 	%f276, [%r67+192];
	fma.rn.f32 	%f277, %f275, %f276, %f274;
	ld.shared.f32 	%f278, [%r7+16];
	ld.shared.f32 	%f279, [%r67+256];
	fma.rn.f32 	%f280, %f278, %f279, %f277;
	ld.shared.f32 	%f281, [%r7+20];
	ld.shared.f32 	%f282, [%r67+320];
	fma.rn.f32 	%f283, %f281, %f282, %f280;
	ld.shared.f32 	%f284, [%r7+24];
	ld.shared.f32 	%f285, [%r67+384];
	fma.rn.f32 	%f286, %f284, %f285, %f283;
	ld.shared.f32 	%f287, [%r7+28];
	ld.shared.f32 	%f288, [%r67+448];
	fma.rn.f32 	%f289, %f287, %f288, %f286;
	ld.shared.f32 	%f290, [%r7+32];
	ld.shared.f32 	%f291, [%r67+512];
	fma.rn.f32 	%f292, %f290, %f291, %f289;
	ld.shared.f32 	%f293, [%r7+36];
	ld.shared.f32 	%f294, [%r67+576];
	fma.rn.f32 	%f295, %f293, %f294, %f292;
	ld.shared.f32 	%f296, [%r7+40];
	ld.shared.f32 	%f297, [%r67+640];
	fma.rn.f32 	%f298, %f296, %f297, %f295;
	ld.shared.f32 	%f299, [%r7+44];
	ld.shared.f32 	%f300, [%r67+704];
	fma.rn.f32 	%f301, %f299, %f300, %f298;
	ld.shared.f32 	%f302, [%r7+48];
	ld.shared.f32 	%f303, [%r67+768];
	fma.rn.f32 	%f304, %f302, %f303, %f301;
	ld.shared.f32 	%f305, [%r7+52];
	ld.shared.f32 	%f306, [%r67+832];
	fma.rn.f32 	%f307, %f305, %f306, %f304;
	ld.shared.f32 	%f308, [%r7+56];
	ld.shared.f32 	%f309, [%r67+896];
	fma.rn.f32 	%f310, %f308, %f309, %f307;
	ld.shared.f32 	%f311, [%r7+60];
	ld.shared.f32 	%f312, [%r67+960];
	fma.rn.f32 	%f367, %f311, %f312, %f310;
	bar.sync 	0;
	add.s32 	%r99, %r99, 2;
$L__BB2_7:
	and.b32  	%r71, %r5, 1;
	setp.eq.b32 	%p6, %r71, 1;
	not.pred 	%p7, %p6;
	@%p7 bra 	$L__BB2_9;
	ld.param.u64 	%rd38, [_Z15matrixMulSharedPfS_S_i_param_1];
	ld.param.u64 	%rd35, [_Z15matrixMulSharedPfS_S_i_param_0];
	shl.b32 	%r72, %r99, 4;
	mad.lo.s32 	%r77, %r30, %r3, %r1;
	add.s32 	%r78, %r77, %r72;
	cvta.to.global.u64 	%rd24, %rd35;
	mul.wide.s32 	%rd25, %r78, 4;
	add.s64 	%rd26, %rd24, %rd25;
	ld.global.f32 	%f313, [%rd26];
	shl.b32 	%r79, %r1, 2;
	add.s32 	%r80, %r7, %r79;
	st.shared.f32 	[%r80], %f313;
	add.s32 	%r81, %r72, %r2;
	mad.lo.s32 	%r82, %r81, %r30, %r4;
	cvta.to.global.u64 	%rd27, %rd38;
	mul.wide.s32 	%rd28, %r82, 4;
	add.s64 	%rd29, %rd27, %rd28;
	ld.global.f32 	%f314, [%rd29];
	mov.u32 	%r84, _ZZ15matrixMulSharedPfS_S_iE5tileB;
	add.s32 	%r85, %r84, %r79;
	add.s32 	%r86, %r85, %r39;
	st.shared.f32 	[%r86], %f314;
	bar.sync 	0;
	ld.shared.f32 	%f315, [%r7];
	ld.shared.f32 	%f316, [%r85];
	fma.rn.f32 	%f317, %f315, %f316, %f367;
	ld.shared.f32 	%f318, [%r7+4];
	ld.shared.f32 	%f319, [%r85+64];
	fma.rn.f32 	%f320, %f318, %f319, %f317;
	ld.shared.f32 	%f321, [%r7+8];
	ld.shared.f32 	%f322, [%r85+128];
	fma.rn.f32 	%f323, %f321, %f322, %f320;
	ld.shared.f32 	%f324, [%r7+12];
	ld.shared.f32 	%f325, [%r85+192];
	fma.rn.f32 	%f326, %f324, %f325, %f323;
	ld.shared.f32 	%f327, [%r7+16];
	ld.shared.f32 	%f328, [%r85+256];
	fma.rn.f32 	%f329, %f327, %f328, %f326;
	ld.shared.f32 	%f330, [%r7+20];
	ld.shared.f32 	%f331, [%r85+320];
	fma.rn.f32 	%f332, %f330, %f331, %f329;
	ld.shared.f32 	%f333, [%r7+24];
	ld.shared.f32 	%f334, [%r85+384];
	fma.rn.f32 	%f335, %f333, %f334, %f332;
	ld.shared.f32 	%f336, [%r7+28];
	ld.shared.f32 	%f337, [%r85+448];
	fma.rn.f32 	%f338, %f336, %f337, %f335;
	ld.shared.f32 	%f339, [%r7+32];
	ld.shared.f32 	%f340, [%r85+512];
	fma.rn.f32 	%f341, %f339, %f340, %f338;
	ld.shared.f32 	%f342, [%r7+36];
	ld.shared.f32 	%f343, [%r85+576];
	fma.rn.f32 	%f344, %f342, %f343, %f341;
	ld.shared.f32 	%f345, [%r7+40];
	ld.shared.f32 	%f346, [%r85+640];
	fma.rn.f32 	%f347, %f345, %f346, %f344;
	ld.shared.f32 	%f348, [%r7+44];
	ld.shared.f32 	%f349, [%r85+704];
	fma.rn.f32 	%f350, %f348, %f349, %f347;
	ld.shared.f32 	%f351, [%r7+48];
	ld.shared.f32 	%f352, [%r85+768];
	fma.rn.f32 	%f353, %f351, %f352, %f350;
	ld.shared.f32 	%f354, [%r7+52];
	ld.shared.f32 	%f355, [%r85+832];
	fma.rn.f32 	%f356, %f354, %f355, %f353;
	ld.shared.f32 	%f357, [%r7+56];
	ld.shared.f32 	%f358, [%r85+896];
	fma.rn.f32 	%f359, %f357, %f358, %f356;
	ld.shared.f32 	%f360, [%r7+60];
	ld.shared.f32 	%f361, [%r85+960];
	fma.rn.f32 	%f367, %f360, %f361, %f359;
	bar.sync 	0;
$L__BB2_9:
	ld.param.u64 	%rd39, [_Z15matrixMulSharedPfS_S_i_param_2];
	cvta.to.global.u64 	%rd30, %rd39;
	mad.lo.s32 	%r91, %r30, %r3, %r4;
	mul.wide.s32 	%rd31, %r91, 4;
	add.s64 	%rd32, %rd30, %rd31;
	st.global.f32 	[%rd32], %f367;
	ret;

}


// ===== COMPILED SASS (sm_100) =====

	.target	sm_100

	.elftype	@"ET_EXEC"


//--------------------- .note.nv.tkinfo           --------------------------
	.section	.note.nv.tkinfo,"",@"SHT_NOTE"
	.sectionflags	@"SHF_NOTE_NV_TKINFO"
	.tkinfo
        /*0018*/ 	.word	0x00000002
        /*0030*/ 	.string	""
        /*0030*/ 	.string	"ptxas"
        /*0030*/ 	.string	"Cuda compilation tools, release 13.0, V13.0.88"
        /*0030*/ 	.string	"Build cuda_13.0.r13.0/compiler.36424714_0"
        /*0030*/ 	.string	"-arch sm_100 -m 64 "



//--------------------- .note.nv.cuinfo           --------------------------
	.section	.note.nv.cuinfo,"",@"SHT_NOTE"
	.sectionflags	@"SHF_NOTE_NV_CUINFO"
        /*0018*/ 	.short	0x0002
        /*001a*/ 	.short	0x0064
        /*001c*/ 	.short	0x0082
	.zero		2


//--------------------- .nv.info                  --------------------------
	.section	.nv.info,"",@"SHT_CUDA_INFO"
	.align	4


	//----- nvinfo : EIATTR_REGCOUNT
	.align		4
        /*0000*/ 	.byte	0x04, 0x2f
        /*0002*/ 	.short	(.L_1 - .L_0)
	.align		4
.L_0:
        /*0004*/ 	.word	index@(_Z9vectorAddPfS_S_i)
        /*0008*/ 	.word	0x0000000c


	//----- nvinfo : EIATTR_FRAME_SIZE
	.align		4
.L_1:
        /*000c*/ 	.byte	0x04, 0x11
        /*000e*/ 	.short	(.L_3 - .L_2)
	.align		4
.L_2:
        /*0010*/ 	.word	index@(_Z9vectorAddPfS_S_i)
        /*0014*/ 	.word	0x00000000


	//----- nvinfo : EIATTR_REGCOUNT
	.align		4
.L_3:
        /*0018*/ 	.byte	0x04, 0x2f
        /*001a*/ 	.short	(.L_5 - .L_4)
	.align		4
.L_4:
        /*001c*/ 	.word	index@(_Z9matrixMulPfS_S_iii)
        /*0020*/ 	.word	0x00000020


	//----- nvinfo : EIATTR_FRAME_SIZE
	.align		4
.L_5:
        /*0024*/ 	.byte	0x04, 0x11
        /*0026*/ 	.short	(.L_7 - .L_6)
	.align		4
.L_6:
        /*0028*/ 	.word	index@(_Z9matrixMulPfS_S_iii)
        /*002c*/ 	.word	0x00000000


	//----- nvinfo : EIATTR_REGCOUNT
	.align		4
.L_7:
        /*0030*/ 	.byte	0x04, 0x2f
        /*0032*/ 	.short	(.L_9 - .L_8)
	.align		4
.L_8:
        /*0034*/ 	.word	index@(_Z15matrixMulSharedPfS_S_i)
        /*0038*/ 	.word	0x00000028


	//----- nvinfo : EIATTR_FRAME_SIZE
	.align		4
.L_9:
        /*003c*/ 	.byte	0x04, 0x11
        /*003e*/ 	.short	(.L_11 - .L_10)
	.align		4
.L_10:
        /*0040*/ 	.word	index@(_Z15matrixMulSharedPfS_S_i)
        /*0044*/ 	.word	0x00000000


	//----- nvinfo : EIATTR_MIN_STACK_SIZE
	.align		4
.L_11:
        /*0048*/ 	.byte	0x04, 0x12
        /*004a*/ 	.short	(.L_13 - .L_12)
	.align		4
.L_12:
        /*004c*/ 	.word	index@(_Z15matrixMulSharedPfS_S_i)
        /*0050*/ 	.word	0x00000000


	//----- nvinfo : EIATTR_MIN_STACK_SIZE
	.align		4
.L_13:
        /*0054*/ 	.byte	0x04, 0x12
        /*0056*/ 	.short	(.L_15 - .L_14)
	.align		4
.L_14:
        /*0058*/ 	.word	index@(_Z9matrixMulPfS_S_iii)
        /*005c*/ 	.word	0x00000000


	//----- nvinfo : EIATTR_MIN_STACK_SIZE
	.align		4
.L_15:
        /*0060*/ 	.byte	0x04, 0x12
        /*0062*/ 	.short	(.L_17 - .L_16)
	.align		4
.L_16:
        /*0064*/ 	.word	index@(_Z9vectorAddPfS_S_i)
        /*0068*/ 	.word	0x00000000
.L_17:


//--------------------- .nv.compat                --------------------------
	.section	.nv.compat,"",@"SHT_CUDA_COMPAT_INFO"
	.align	4
        /*0000*/ 	.byte	0x02, 0x09, 0x00, 0x00, 0x02, 0x02, 0x01, 0x00, 0x02, 0x05, 0x05, 0x00, 0x03, 0x07, 0x01, 0x01
        /*0010*/ 	.byte	0x02, 0x03, 0x00, 0x00, 0x02, 0x06, 0x01, 0x00, 0x04, 0x0b, 0x08, 0x00, 0x09, 0x00, 0x00, 0x00
        /*0020*/ 	.byte	0x00, 0x00, 0x00, 0x00


//--------------------- .nv.info._Z15matrixMulSharedPfS_S_i --------------------------
	.section	.nv.info._Z15matrixMulSharedPfS_S_i,"",@"SHT_CUDA_INFO"
	.sectionflags	@""
	.align	4


	//----- nvinfo : EIATTR_CUDA_API_VERSION
	.align		4
        /*0000*/ 	.byte	0x04, 0x37
        /*0002*/ 	.short	(.L_19 - .L_18)
.L_18:
        /*0004*/ 	.word	0x00000082


	//----- nvinfo : EIATTR_KPARAM_INFO
	.align		4
.L_19:
        /*0008*/ 	.byte	0x04, 0x17
        /*000a*/ 	.short	(.L_21 - .L_20)
.L_20:
        /*000c*/ 	.word	0x00000000
        /*0010*/ 	.short	0x0003
        /*0012*/ 	.short	0x0018
        /*0014*/ 	.byte	0x00, 0xf0, 0x11, 0x00


	//----- nvinfo : EIATTR_KPARAM_INFO
	.align		4
.L_21:
        /*0018*/ 	.byte	0x04, 0x17
        /*001a*/ 	.short	(.L_23 - .L_22)
.L_22:
        /*001c*/ 	.word	0x00000000
        /*0020*/ 	.short	0x0002
        /*0022*/ 	.short	0x0010
        /*0024*/ 	.byte	0x00, 0xf5, 0x21, 0x00


	//----- nvinfo : EIATTR_KPARAM_INFO
	.align		4
.L_23:
        /*0028*/ 	.byte	0x04, 0x17
        /*002a*/ 	.short	(.L_25 - .L_24)
.L_24:
        /*002c*/ 	.word	0x00000000
        /*0030*/ 	.short	0x0001
        /*0032*/ 	.short	0x0008
        /*0034*/ 	.byte	0x00, 0xf5, 0x21, 0x00


	//----- nvinfo : EIATTR_KPARAM_INFO
	.align		4
.L_25:
        /*0038*/ 	.byte	0x04, 0x17
        /*003a*/ 	.short	(.L_27 - .L_26)
.L_26:
        /*003c*/ 	.word	0x00000000
        /*0040*/ 	.short	0x0000
        /*0042*/ 	.short	0x0000
        /*0044*/ 	.byte	0x00, 0xf5, 0x21, 0x00


	//----- nvinfo : EIATTR_SPARSE_MMA_MASK
	.align		4
.L_27:
        /*0048*/ 	.byte	0x03, 0x50
        /*004a*/ 	.short	0x0000


	//----- nvinfo : EIATTR_MAXREG_COUNT
	.align		4
        /*004c*/ 	.byte	0x03, 0x1b
        /*004e*/ 	.short	0x00ff


	//----- nvinfo : EIATTR_NUM_BARRIERS
	.align		4
        /*0050*/ 	.byte	0x02, 0x4c
        /*0052*/ 	.byte	0x01
	.zero		1


	//----- nvinfo : EIATTR_MERCURY_ISA_VERSION
	.align		4
        /*0054*/ 	.byte	0x03, 0x5f
        /*0056*/ 	.short	0x0101


	//----- nvinfo : EIATTR_VRC_CTA_INIT_COUNT
	.align		4
        /*0058*/ 	.byte	0x02, 0x4a
	.zero		1
	.zero		1


	//----- nvinfo : EIATTR_EXIT_INSTR_OFFSETS
	.align		4
        /*005c*/ 	.byte	0x04, 0x1c
        /*005e*/ 	.short	(.L_29 - .L_28)


	//   ....[0]....
.L_28:
        /*0060*/ 	.word	0x00001870


	//----- nvinfo : EIATTR_CBANK_PARAM_SIZE
	.align		4
.L_29:
        /*0064*/ 	.byte	0x03, 0x19
        /*0066*/ 	.short	0x001c


	//----- nvinfo : EIATTR_PARAM_CBANK
	.align		4
        /*0068*/ 	.byte	0x04, 0x0a
        /*006a*/ 	.short	(.L_31 - .L_30)
	.align		4
.L_30:
        /*006c*/ 	.word	index@(.nv.constant0._Z15matrixMulSharedPfS_S_i)
        /*0070*/ 	.short	0x0380
        /*0072*/ 	.short	0x001c


	//----- nvinfo : EIATTR_SW_WAR
	.align		4
.L_31:
        /*0074*/ 	.byte	0x04, 0x36
        /*0076*/ 	.short	(.L_33 - .L_32)
.L_32:
        /*0078*/ 	.word	0x00000008
.L_33:


//--------------------- .nv.info._Z9matrixMulPfS_S_iii --------------------------
	.section	.nv.info._Z9matrixMulPfS_S_iii,"",@"SHT_CUDA_INFO"
	.sectionflags	@""
	.align	4


	//----- nvinfo : EIATTR_CUDA_API_VERSION
	.align		4
        /*0000*/ 	.byte	0x04, 0x37
        /*0002*/ 	.short	(.L_35 - .L_34)
.L_34:
        /*0004*/ 	.word	0x00000082


	//----- nvinfo : EIATTR_KPARAM_INFO
	.align		4
.L_35:
        /*0008*/ 	.byte	0x04, 0x17
        /*000a*/ 	.short	(.L_37 - .L_36)
.L_36:
        /*000c*/ 	.word	0x00000000
        /*0010*/ 	.short	0x0005
        /*0012*/ 	.short	0x0020
        /*0014*/ 	.byte	0x00, 0xf0, 0x11, 0x00


	//----- nvinfo : EIATTR_KPARAM_INFO
	.align		4
.L_37:
        /*0018*/ 	.byte	0x04, 0x17
        /*001a*/ 	.short	(.L_39 - .L_38)
.L_38:
        /*001c*/ 	.word	0x00000000
        /*0020*/ 	.short	0x0004
        /*0022*/ 	.short	0x001c
        /*0024*/ 	.byte	0x00, 0xf0, 0x11, 0x00


	//----- nvinfo : EIATTR_KPARAM_INFO
	.align		4
.L_39:
        /*0028*/ 	.byte	0x04, 0x17
        /*002a*/ 	.short	(.L_41 - .L_40)
.L_40:
        /*002c*/ 	.word	0x00000000
        /*0030*/ 	.short	0x0003
        /*0032*/ 	.short	0x0018
        /*0034*/ 	.byte	0x00, 0xf0, 0x11, 0x00


	//----- nvinfo : EIATTR_KPARAM_INFO
	.align		4
.L_41:
        /*0038*/ 	.byte	0x04, 0x17
        /*003a*/ 	.short	(.L_43 - .L_42)
.L_42:
        /*003c*/ 	.word	0x00000000
        /*0040*/ 	.short	0x0002
        /*0042*/ 	.short	0x0010
        /*0044*/ 	.byte	0x00, 0xf5, 0x21, 0x00


	//----- nvinfo : EIATTR_KPARAM_INFO
	.align		4
.L_43:
        /*0048*/ 	.byte	0x04, 0x17
        /*004a*/ 	.short	(.L_45 - .L_44)
.L_44:
        /*004c*/ 	.word	0x00000000
        /*0050*/ 	.short	0x0001
        /*0052*/ 	.short	0x0008
        /*0054*/ 	.byte	0x00, 0xf5, 0x21, 0x00


	//----- nvinfo : EIATTR_KPARAM_INFO
	.align		4
.L_45:
        /*0058*/ 	.byte	0x04, 0x17
        /*005a*/ 	.short	(.L_47 - .L_46)
.L_46:
        /*005c*/ 	.word	0x00000000
        /*0060*/ 	.short	0x0000
        /*0062*/ 	.short	0x0000
        /*0064*/ 	.byte	0x00, 0xf5, 0x21, 0x00


	//----- nvinfo : EIATTR_SPARSE_MMA_MASK
	.align		4
.L_47:
        /*0068*/ 	.byte	0x03, 0x50
        /*006a*/ 	.short	0x0000


	//----- nvinfo : EIATTR_MAXREG_COUNT
	.align		4
        /*006c*/ 	.byte	0x03, 0x1b
        /*006e*/ 	.short	0x00ff


	//----- nvinfo : EIATTR_MERCURY_ISA_VERSION
	.align		4
        /*0070*/ 	.byte	0x03, 0x5f
        /*0072*/ 	.short	0x0101


	//----- nvinfo : EIATTR_VRC_CTA_INIT_COUNT
	.align		4
        /*0074*/ 	.byte	0x02, 0x4a
	.zero		1
	.zero		1


	//----- nvinfo : EIATTR_EXIT_INSTR_OFFSETS
	.align		4
        /*0078*/ 	.byte	0x04, 0x1c
        /*007a*/ 	.short	(.L_49 - .L_48)


	//   ....[0]....
.L_48:
        /*007c*/ 	.word	0x000000d0


	//   ....[1]....
        /*0080*/ 	.word	0x000008f0


	//----- nvinfo : EIATTR_CBANK_PARAM_SIZE
	.align		4
.L_49:
        /*0084*/ 	.byte	0x03, 0x19
        /*0086*/ 	.short	0x0024


	//----- nvinfo : EIATTR_PARAM_CBANK
	.align		4
        /*0088*/ 	.byte	0x04, 0x0a
        /*008a*/ 	.short	(.L_51 - .L_50)
	.align		4
.L_50:
        /*008c*/ 	.word	index@(.nv.constant0._Z9matrixMulPfS_S_iii)
        /*0090*/ 	.short	0x0380
        /*0092*/ 	.short	0x0024


	//----- nvinfo : EIATTR_SW_WAR
	.align		4
.L_51:
        /*0094*/ 	.byte	0x04, 0x36
        /*0096*/ 	.short	(.L_53 - .L_52)
.L_52:
        /*0098*/ 	.word	0x00000008
.L_53:


//--------------------- .nv.info._Z9vectorAddPfS_S_i --------------------------
	.section	.nv.info._Z9vectorAddPfS_S_i,"",@"SHT_CUDA_INFO"
	.sectionflags	@""
	.align	4


	//----- nvinfo : EIATTR_CUDA_API_VERSION
	.align		4
        /*0000*/ 	.byte	0x04, 0x37
        /*0002*/ 	.short	(.L_55 - .L_54)
.L_54:
        /*0004*/ 	.word	0x00000082


	//----- nvinfo : EIATTR_KPARAM_INFO
	.align		4
.L_55:
        /*0008*/ 	.byte	0x04, 0x17
        /*000a*/ 	.short	(.L_57 - .L_56)
.L_56:
        /*000c*/ 	.word	0x00000000
        /*0010*/ 	.short	0x0003
        /*0012*/ 	.short	0x0018
        /*0014*/ 	.byte	0x00, 0xf0, 0x11, 0x00


	//----- nvinfo : EIATTR_KPARAM_INFO
	.align		4
.L_57:
        /*0018*/ 	.byte	0x04, 0x17
        /*001a*/ 	.short	(.L_59 - .L_58)
.L_58:
        /*001c*/ 	.word	0x00000000
        /*0020*/ 	.short	0x0002
        /*0022*/ 	.short	0x0010
        /*0024*/ 	.byte	0x00, 0xf5, 0x21, 0x00


	//----- nvinfo : EIATTR_KPARAM_INFO
	.align		4
.L_59:
        /*0028*/ 	.byte	0x04, 0x17
        /*002a*/ 	.short	(.L_61 - .L_60)
.L_60:
        /*002c*/ 	.word	0x00000000
        /*0030*/ 	.short	0x0001
        /*0032*/ 	.short	0x0008
        /*0034*/ 	.byte	0x00, 0xf5, 0x21, 0x00


	//----- nvinfo : EIATTR_KPARAM_INFO
	.align		4
.L_61:
        /*0038*/ 	.byte	0x04, 0x17
        /*003a*/ 	.short	(.L_63 - .L_62)
.L_62:
        /*003c*/ 	.word	0x00000000
        /*0040*/ 	.short	0x0000
        /*0042*/ 	.short	0x0000
        /*0044*/ 	.byte	0x00, 0xf5, 0x21, 0x00


	//----- nvinfo : EIATTR_SPARSE_MMA_MASK
	.align		4
.L_63:
        /*0048*/ 	.byte	0x03, 0x50
        /*004a*/ 	.short	0x0000


	//----- nvinfo : EIATTR_MAXREG_COUNT
	.align		4
        /*004c*/ 	.byte	0x03, 0x1b
        /*004e*/ 	.short	0x00ff


	//----- nvinfo : EIATTR_MERCURY_ISA_VERSION
	.align		4
        /*0050*/ 	.byte	0x03, 0x5f
        /*0052*/ 	.short	0x0101


	//----- nvinfo : EIATTR_VRC_CTA_INIT_COUNT
	.align		4
        /*0054*/ 	.byte	0x02, 0x4a
	.zero		1
	.zero		1


	//----- nvinfo : EIATTR_EXIT_INSTR_OFFSETS
	.align		4
        /*0058*/ 	.byte	0x04, 0x1c
        /*005a*/ 	.short	(.L_65 - .L_64)


	//   ....[0]....
.L_64:
        /*005c*/ 	.word	0x00000070


	//   ....[1]....
        /*0060*/ 	.word	0x00000130


	//----- nvinfo : EIATTR_CBANK_PARAM_SIZE
	.align		4
.L_65:
        /*0064*/ 	.byte	0x03, 0x19
        /*0066*/ 	.short	0x001c


	//----- nvinfo : EIATTR_PARAM_CBANK
	.align		4
        /*0068*/ 	.byte	0x04, 0x0a
        /*006a*/ 	.short	(.L_67 - .L_66)
	.align		4
.L_66:
        /*006c*/ 	.word	index@(.nv.constant0._Z9vectorAddPfS_S_i)
        /*0070*/ 	.short	0x0380
        /*0072*/ 	.short	0x001c


	//----- nvinfo : EIATTR_SW_WAR
	.align		4
.L_67:
        /*0074*/ 	.byte	0x04, 0x36
        /*0076*/ 	.short	(.L_69 - .L_68)
.L_68:
        /*0078*/ 	.word	0x00000008
.L_69:


//--------------------- .nv.callgraph             --------------------------
	.section	.nv.callgraph,"",@"SHT_CUDA_CALLGRAPH"
	.align	4
	.sectionentsize	8
	.align		4
        /*0000*/ 	.word	0x00000000
	.align		4
        /*0004*/ 	.word	0xffffffff
	.align		4
        /*0008*/ 	.word	0x00000000
	.align		4
        /*000c*/ 	.word	0xfffffffe
	.align		4
        /*0010*/ 	.word	0x00000000
	.align		4
        /*0014*/ 	.word	0xfffffffd
	.align		4
        /*0018*/ 	.word	0x00000000
	.align		4
        /*001c*/ 	.word	0xfffffffc


//--------------------- .text._Z15matrixMulSharedPfS_S_i --------------------------
	.section	.text._Z15matrixMulSharedPfS_S_i,"ax",@progbits
	.align	128
        .global         _Z15matrixMulSharedPfS_S_i
        .type           _Z15matrixMulSharedPfS_S_i,@function
        .size           _Z15matrixMulSharedPfS_S_i,(.L_x_11 - _Z15matrixMulSharedPfS_S_i)
        .other          _Z15matrixMulSharedPfS_S_i,@"STO_CUDA_ENTRY STV_DEFAULT"
_Z15matrixMulSharedPfS_S_i:
.text._Z15matrixMulSharedPfS_S_i:
[----:B------:R-:W-:Y:S08]  /*0000*/  LDC R1, c[0x0][0x37c] ;  /* 0x0000df00ff017b82 */ /* 0x000ff00000000800 */
[----:B------:R-:W0:Y:S01]  /*0010*/  LDC R4, c[0x0][0x398] ;  /* 0x0000e600ff047b82 */ /* 0x000e220000000800 */
[----:B------:R-:W1:Y:S01]  /*0020*/  S2R R3, SR_TID.Y ;  /* 0x0000000000037919 */ /* 0x000e620000002200 */
[----:B------:R-:W2:Y:S01]  /*0030*/  LDCU.64 UR8, c[0x0][0x358] ;  /* 0x00006b00ff0877ac */ /* 0x000ea20008000a00 */
[----:B------:R-:W-:Y:S01]  /*0040*/  HFMA2 R33, -RZ, RZ, 0, 0 ;  /* 0x00000000ff217431 */ /* 0x000fe200000001ff */
[----:B------:R-:W3:Y:S04]  /*0050*/  S2R R2, SR_TID.X ;  /* 0x0000000000027919 */ /* 0x000ee80000002100 */
[----:B------:R-:W1:Y:S08]  /*0060*/  LDC R0, c[0x0][0x364] ;  /* 0x0000d900ff007b82 */ /* 0x000e700000000800 */
[----:B------:R-:W1:Y:S08]  /*0070*/  S2UR UR4, SR_CTAID.Y ;  /* 0x00000000000479c3 */ /* 0x000e700000002600 */
[----:B------:R-:W3:Y:S01]  /*0080*/  S2UR UR5, SR_CTAID.X ;  /* 0x00000000000579c3 */ /* 0x000ee20000002500 */
[----:B0-----:R-:W-:-:S02]  /*0090*/  ISETP.GE.AND P0, PT, R4, 0x10, PT ;  /* 0x000000100400780c */ /* 0x001fc40003f06270 */
[----:B------:R-:W-:-:S04]  /*00a0*/  SHF.R.S32.HI R5, RZ, 0x1f, R4 ;  /* 0x0000001fff057819 */ /* 0x000fc80000011404 */
[----:B------:R-:W-:Y:S01]  /*00b0*/  LEA.HI R5, R5, R4, RZ, 0x4 ;  /* 0x0000000405057211 */ /* 0x000fe200078f20ff */
[----:B------:R-:W3:Y:S01]  /*00c0*/  LDC R21, c[0x0][0x360] ;  /* 0x0000d800ff157b82 */ /* 0x000ee20000000800 */
[----:B-1----:R-:W-:Y:S02]  /*00d0*/  IMAD R23, R0, UR4, R3 ;  /* 0x0000000400177c24 */ /* 0x002fe4000f8e0203 */
[----:B---3--:R-:W-:-:S03]  /*00e0*/  IMAD R21, R21, UR5, R2 ;  /* 0x0000000515157c24 */ /* 0x008fc6000f8e0202 */
[----:B--2---:R-:W-:Y:S05]  /*00f0*/  @!P0 BRA `(.L_x_0) ;  /* 0x0000001400cc8947 */ /* 0x004fea0003800000 */
[----:B------:R-:W0:Y:S01]  /*0100*/  S2UR UR6, SR_CgaCtaId ;  /* 0x00000000000679c3 */ /* 0x000e220000008800 */
[----:B------:R-:W-:Y:S01]  /*0110*/  SHF.R.S32.HI R28, RZ, 0x4, R5 ;  /* 0x00000004ff1c7819 */ /* 0x000fe20000011405 */
[----:B------:R-:W-:Y:S01]  /*0120*/  UMOV UR4, 0x400 ;  /* 0x0000040000047882 */ /* 0x000fe20000000000 */
[----:B------:R-:W-:Y:S01]  /*0130*/  IMAD R7, R23, R4, R2 ;  /* 0x0000000417077224 */ /* 0x000fe200078e0202 */
[----:B------:R-:W-:Y:S02]  /*0140*/  MOV R33, RZ ;  /* 0x000000ff00217202 */ /* 0x000fe40000000f00 */
[----:B------:R-:W-:-:S04]  /*0150*/  IADD3 R0, PT, PT, R28, -0x1, RZ ;  /* 0xffffffff1c007810 */ /* 0x000fc80007ffe0ff */
[----:B------:R-:W-:Y:S02]  /*0160*/  ISETP.GE.U32.AND P0, PT, R0, 0x3, PT ;  /* 0x000000030000780c */ /* 0x000fe40003f06070 */
[----:B------:R-:W-:Y:S01]  /*0170*/  MOV R0, RZ ;  /* 0x000000ff00007202 */ /* 0x000fe20000000f00 */
[----:B0-----:R-:W-:-:S06]  /*0180*/  ULEA UR5, UR6, UR4, 0x18 ;  /* 0x0000000406057291 */ /* 0x001fcc000f8ec0ff */
[----:B------:R-:W-:-:S04]  /*0190*/  LEA R5, R3, UR5, 0x6 ;  /* 0x0000000503057c11 */ /* 0x000fc8000f8e30ff */
[----:B------:R-:W-:Y:S05]  /*01a0*/  @!P0 BRA `(.L_x_1) ;  /* 0x0000000c001c8947 */ /* 0x000fea0003800000 */
[----:B------:R-:W-:Y:S01]  /*01b0*/  UIADD3 UR5, UPT, UPT, UR4, 0x400, URZ ;  /* 0x0000040004057890 */ /* 0x000fe2000fffe0ff */
[C---:B------:R-:W-:Y:S01]  /*01c0*/  IADD3 R31, PT, PT, R3.reuse, 0x30, RZ ;  /* 0x00000030031f7810 */ /* 0x040fe20007ffe0ff */
[----:B------:R-:W-:Y:S01]  /*01d0*/  HFMA2 R33, -RZ, RZ, 0, 0 ;  /* 0x00000000ff217431 */ /* 0x000fe200000001ff */
[C---:B------:R-:W-:Y:S01]  /*01e0*/  IADD3 R29, PT, PT, R3.reuse, 0x20, RZ ;  /* 0x00000020031d7810 */ /* 0x040fe20007ffe0ff */
[----:B------:R-:W-:Y:S01]  /*01f0*/  ULEA UR5, UR6, UR5, 0x18 ;  /* 0x0000000506057291 */ /* 0x000fe2000f8ec0ff */
[C---:B------:R-:W-:Y:S01]  /*0200*/  IADD3 R27, PT, PT, R3.reuse, 0x10, RZ ;  /* 0x00000010031b7810 */ /* 0x040fe20007ffe0ff */
[-CC-:B------:R-:W-:Y:S01]  /*0210*/  IMAD R25, R3, R4.reuse, R21.reuse ;  /* 0x0000000403197224 */ /* 0x180fe200078e0215 */
[----:B------:R-:W-:Y:S01]  /*0220*/  LOP3.LUT R0, R28, 0x7fffffc, RZ, 0xc0, !PT ;  /* 0x07fffffc1c007812 */ /* 0x000fe200078ec0ff */
[-CC-:B------:R-:W-:Y:S01]  /*0230*/  IMAD R31, R31, R4.reuse, R21.reuse ;  /* 0x000000041f1f7224 */ /* 0x180fe200078e0215 */
[----:B------:R-:W-:Y:S01]  /*0240*/  MOV R26, R7 ;  /* 0x00000007001a7202 */ /* 0x000fe20000000f00 */
[-CC-:B------:R-:W-:Y:S01]  /*0250*/  IMAD R29, R29, R4.reuse, R21.reuse ;  /* 0x000000041d1d7224 */ /* 0x180fe200078e0215 */
[C---:B------:R-:W-:Y:S01]  /*0260*/  LEA R20, R2.reuse, UR5, 0x2 ;  /* 0x0000000502147c11 */ /* 0x040fe2000f8e10ff */
[----:B------:R-:W-:Y:S01]  /*0270*/  IMAD R27, R27, R4, R21 ;  /* 0x000000041b1b7224 */ /* 0x000fe200078e0215 */
[----:B------:R-:W-:-:S02]  /*0280*/  LEA R22, R2, R5, 0x2 ;  /* 0x0000000502167211 */ /* 0x000fc400078e10ff */
[----:B------:R-:W-:Y:S02]  /*0290*/  IADD3 R24, PT, PT, -R0, RZ, RZ ;  /* 0x000000ff00187210 */ /* 0x000fe40007ffe1ff */
[----:B------:R-:W-:-:S07]  /*02a0*/  LEA R6, R3, R20, 0x6 ;  /* 0x0000001403067211 */ /* 0x000fce00078e30ff */
.L_x_2:
[----:B------:R-:W0:Y:S08]  /*02b0*/  LDC.64 R16, c[0x0][0x380] ;  /* 0x0000e000ff107b82 */ /* 0x000e300000000a00 */
[----:B------:R-:W1:Y:S01]  /*02c0*/  LDC.64 R18, c[0x0][0x388] ;  /* 0x0000e200ff127b82 */ /* 0x000e620000000a00 */
[----:B0-----:R-:W-:-:S05]  /*02d0*/  IMAD.WIDE R16, R26, 0x4, R16 ;  /* 0x000000041a107825 */ /* 0x001fca00078e0210 */
[----:B------:R-:W2:Y:S01]  /*02e0*/  LDG.E R11, desc[UR8][R16.64] ;  /* 0x00000008100b7981 */ /* 0x000ea2000c1e1900 */
[----:B-1----:R-:W-:-:S05]  /*02f0*/  IMAD.WIDE R8, R25, 0x4, R18 ;  /* 0x0000000419087825 */ /* 0x002fca00078e0212 */
[----:B------:R-:W3:Y:S04]  /*0300*/  LDG.E R37, desc[UR8][R8.64] ;  /* 0x0000000808257981 */ /* 0x000ee8000c1e1900 */
[----:B--2---:R-:W-:Y:S04]  /*0310*/  STS [R22], R11 ;  /* 0x0000000b16007388 */ /* 0x004fe80000000800 */
[----:B---3--:R-:W-:Y:S01]  /*0320*/  STS [R6], R37 ;  /* 0x0000002506007388 */ /* 0x008fe20000000800 */
[----:B------:R-:W-:Y:S06]  /*0330*/  BAR.SYNC.DEFER_BLOCKING 0x0 ;  /* 0x0000000000007b1d */ /* 0x000fec0000010000 */
[----:B------:R-:W-:Y:S04]  /*0340*/  LDS R10, [R20] ;  /* 0x00000000140a7984 */ /* 0x000fe80000000800 */
[----:B------:R-:W0:Y:S04]  /*0350*/  LDS.128 R12, [R5] ;  /* 0x00000000050c7984 */ /* 0x000e280000000c00 */
[----:B------:R-:W1:Y:S04]  /*0360*/  LDS R30, [R20+0x40] ;  /* 0x00004000141e7984 */ /* 0x000e680000000800 */
[----:B------:R-:W2:Y:S01]  /*0370*/  LDS R35, [R20+0x80] ;  /* 0x0000800014237984 */ /* 0x000ea20000000800 */
[----:B0-----:R-:W-:-:S03]  /*0380*/  FFMA R10, R12, R10, R33 ;  /* 0x0000000a0c0a7223 */ /* 0x001fc60000000021 */
[----:B------:R-:W0:Y:S01]  /*0390*/  LDS R12, [R20+0xc0] ;  /* 0x0000c000140c7984 */ /* 0x000e220000000800 */
[----:B-1----:R-:W-:-:S03]  /*03a0*/  FFMA R32, R30, R13, R10 ;  /* 0x0000000d1e207223 */ /* 0x002fc6000000000a */
[----:B------:R-:W-:Y:S04]  /*03b0*/  LDS R13, [R20+0x100] ;  /* 0x00010000140d7984 */ /* 0x000fe80000000800 */
[----:B------:R-:W1:Y:S04]  /*03c0*/  LDS.128 R8, [R5+0x10] ;  /* 0x0000100005087984 */ /* 0x000e680000000c00 */
[----:B------:R-:W3:Y:S04]  /*03d0*/  LDS R30, [R20+0x140] ;  /* 0x00014000141e7984 */ /* 0x000ee80000000800 */
[----:B------:R-:W4:Y:S01]  /*03e0*/  LDS R33, [R20+0x180] ;  /* 0x0001800014217984 */ /* 0x000f220000000800 */
[----:B--2---:R-:W-:-:S04]  /*03f0*/  FFMA R35, R35, R14, R32 ;  /* 0x0000000e23237223 */ /* 0x004fc80000000020 */
[----:B0-----:R-:W-:Y:S02]  /*0400*/  FFMA R15, R12, R15, R35 ;  /* 0x0000000f0c0f7223 */ /* 0x001fe40000000023 */
[----:B------:R-:W-:Y:S02]  /*0410*/  LDS R35, [R20+0x240] ;  /* 0x0002400014237984 */ /* 0x000fe40000000800 */
[----:B-1----:R-:W-:Y:S02]  /*0420*/  FFMA R13, R8, R13, R15 ;  /* 0x0000000d080d7223 */ /* 0x002fe4000000000f */
[----:B------:R-:W0:Y:S02]  /*0430*/  LDS R8, [R20+0x1c0] ;  /* 0x0001c00014087984 */ /* 0x000e240000000800 */
[----:B---3--:R-:W-:Y:S02]  /*0440*/  FFMA R30, R30, R9, R13 ;  /* 0x000000091e1e7223 */ /* 0x008fe4000000000d */
[----:B------:R-:W-:Y:S04]  /*0450*/  LDS R9, [R20+0x200] ;  /* 0x0002000014097984 */ /* 0x000fe80000000800 */
[----:B------:R-:W1:Y:S01]  /*0460*/  LDS.128 R12, [R5+0x20] ;  /* 0x00002000050c7984 */ /* 0x000e620000000c00 */
[----:B----4-:R-:W-:-:S03]  /*0470*/  FFMA R33, R33, R10, R30 ;  /* 0x0000000a21217223 */ /* 0x010fc6000000001e */
[----:B------:R-:W2:Y:S04]  /*0480*/  LDS R30, [R20+0x280] ;  /* 0x00028000141e7984 */ /* 0x000ea80000000800 */
[----:B------:R-:W3:Y:S01]  /*0490*/  LDS R10, [R20+0x2c0] ;  /* 0x0002c000140a7984 */ /* 0x000ee20000000800 */
[----:B0-----:R-:W-:-:S03]  /*04a0*/  FFMA R11, R8, R11, R33 ;  /* 0x0000000b080b7223 */ /* 0x001fc60000000021 */
[----:B------:R-:W-:Y:S01]  /*04b0*/  LDS R8, [R20+0x340] ;  /* 0x0003400014087984 */ /* 0x000fe20000000800 */
[----:B-1----:R-:W-:-:S03]  /*04c0*/  FFMA R12, R12, R9, R11 ;  /* 0x000000090c0c7223 */ /* 0x002fc6000000000b */
[----:B------:R-:W-:Y:S01]  /*04d0*/  LDS R9, [R20+0x300] ;  /* 0x0003000014097984 */ /* 0x000fe20000000800 */
[----:B------:R-:W-:-:S03]  /*04e0*/  FFMA R13, R35, R13, R12 ;  /* 0x0000000d230d7223 */ /* 0x000fc6000000000c */
[----:B------:R-:W-:Y:S01]  /*04f0*/  LDS R35, [R20+0x380] ;  /* 0x0003800014237984 */ /* 0x000fe20000000800 */
[----:B--2---:R-:W-:-:S03]  /*0500*/  FFMA R13, R30, R14, R13 ;  /* 0x0000000e1e0d7223 */ /* 0x004fc6000000000d */
[----:B------:R-:W-:Y:S01]  /*0510*/  LDS R30, [R20+0x3c0] ;  /* 0x0003c000141e7984 */ /* 0x000fe20000000800 */
[----:B---3--:R-:W-:-:S03]  /*0520*/  FFMA R11, R10, R15, R13 ;  /* 0x0000000f0a0b7223 */ /* 0x008fc6000000000d */
[----:B------:R-:W0:Y:S01]  /*0530*/  LDS.128 R12, [R5+0x30] ;  /* 0x00003000050c7984 */ /* 0x000e220000000c00 */
[----:B------:R-:W-:Y:S01]  /*0540*/  BAR.SYNC.DEFER_BLOCKING 0x0 ;  /* 0x0000000000007b1d */ /* 0x000fe20000010000 */
[----:B------:R-:W-:-:S05]  /*0550*/  IMAD.WIDE R32, R27, 0x4, R18 ;  /* 0x000000041b207825 */ /* 0x000fca00078e0212 */
[----:B------:R-:W2:Y:S04]  /*0560*/  LDG.E R36, desc[UR8][R16.64+0x40] ;  /* 0x0000400810247981 */ /* 0x000ea8000c1e1900 */
[----:B------:R-:W3:Y:S01]  /*0570*/  LDG.E R32, desc[UR8][R32.64] ;  /* 0x0000000820207981 */ /* 0x000ee2000c1e1900 */
[----:B0-----:R-:W-:-:S04]  /*0580*/  FFMA R12, R12, R9, R11 ;  /* 0x000000090c0c7223 */ /* 0x001fc8000000000b */
[----:B------:R-:W-:-:S04]  /*0590*/  FFMA R34, R8, R13, R12 ;  /* 0x0000000d08227223 */ /* 0x000fc8000000000c */
[----:B------:R-:W-:-:S04]  /*05a0*/  FFMA R35, R35, R14, R34 ;  /* 0x0000000e23237223 */ /* 0x000fc80000000022 */
[----:B------:R-:W-:Y:S01]  /*05b0*/  FFMA R15, R30, R15, R35 ;  /* 0x0000000f1e0f7223 */ /* 0x000fe20000000023 */
[----:B--2---:R-:W-:Y:S04]  /*05c0*/  STS [R22], R36 ;  /* 0x0000002416007388 */ /* 0x004fe80000000800 */
[----:B---3--:R-:W-:Y:S01]  /*05d0*/  STS [R6], R32 ;  /* 0x0000002006007388 */ /* 0x008fe20000000800 */
[----:B------:R-:W-:Y:S06]  /*05e0*/  BAR.SYNC.DEFER_BLOCKING 0x0 ;  /* 0x0000000000007b1d */ /* 0x000fec0000010000 */
[----:B------:R-:W-:Y:S04]  /*05f0*/  LDS R37, [R20] ;  /* 0x0000000014257984 */ /* 0x000fe80000000800 */
[----:B------:R-:W0:Y:S04]  /*0600*/  LDS.128 R8, [R5] ;  /* 0x0000000005087984 */ /* 0x000e280000000c00 */
[----:B------:R-:W1:Y:S04]  /*0610*/  LDS R12, [R20+0x40] ;  /* 0x00004000140c7984 */ /* 0x000e680000000800 */
[----:B------:R-:W2:Y:S04]  /*0620*/  LDS R33, [R20+0x80] ;  /* 0x0000800014217984 */ /* 0x000ea80000000800 */
[----:B------:R-:W-:Y:S04]  /*0630*/  LDS R30, [R20+0x140] ;  /* 0x00014000141e7984 */ /* 0x000fe80000000800 */
[----:B------:R-:W-:Y:S01]  /*0640*/  LDS R35, [R20+0x180] ;  /* 0x0001800014237984 */ /* 0x000fe20000000800 */
[----:B0-----:R-:W-:-:S03]  /*0650*/  FFMA R15, R8, R37, R15 ;  /* 0x00000025080f7223 */ /* 0x001fc6000000000f */
[----:B------:R-:W0:Y:S01]  /*0660*/  LDS R8, [R20+0xc0] ;  /* 0x0000c00014087984 */ /* 0x000e220000000800 */
[----:B-1----:R-:W-:-:S03]  /*0670*/  FFMA R32, R12, R9, R15 ;  /* 0x000000090c207223 */ /* 0x002fc6000000000f */
[----:B------:R-:W-:Y:S04]  /*0680*/  LDS R9, [R20+0x100] ;  /* 0x0001000014097984 */ /* 0x000fe80000000800 */
[----:B------:R-:W1:Y:S01]  /*0690*/  LDS.128 R12, [R5+0x10] ;  /* 0x00001000050c7984 */ /* 0x000e620000000c00 */
[----:B--2---:R-:W-:-:S04]  /*06a0*/  FFMA R33, R33, R10, R32 ;  /* 0x0000000a21217223 */ /* 0x004fc80000000020 */
[----:B0-----:R-:W-:Y:S02]  /*06b0*/  FFMA R11, R8, R11, R33 ;  /* 0x0000000b080b7223 */ /* 0x001fe40000000021 */
[----:B------:R-:W-:Y:S02]  /*06c0*/  LDS R33, [R20+0x240] ;  /* 0x0002400014217984 */ /* 0x000fe40000000800 */
[----:B-1----:R-:W-:Y:S02]  /*06d0*/  FFMA R9, R12, R9, R11 ;  /* 0x000000090c097223 */ /* 0x002fe4000000000b */
[----:B------:R-:W0:Y:S02]  /*06e0*/  LDS R12, [R20+0x1c0] ;  /* 0x0001c000140c7984 */ /* 0x000e240000000800 */
[----:B------:R-:W-:Y:S02]  /*06f0*/  FFMA R30, R30, R13, R9 ;  /* 0x0000000d1e1e7223 */ /* 0x000fe40000000009 */
[----:B------:R-:W-:Y:S04]  /*0700*/  LDS R13, [R20+0x200] ;  /* 0x00020000140d7984 */ /* 0x000fe80000000800 */
[----:B------:R-:W1:Y:S01]  /*0710*/  LDS.128 R8, [R5+0x20] ;  /* 0x0000200005087984 */ /* 0x000e620000000c00 */
[----:B------:R-:W-:-:S03]  /*0720*/  FFMA R35, R35, R14, R30 ;  /* 0x0000000e23237223 */ /* 0x000fc6000000001e */
[----:B------:R-:W2:Y:S04]  /*0730*/  LDS R30, [R20+0x280] ;  /* 0x00028000141e7984 */ /* 0x000ea80000000800 */
[----:B------:R-:W3:Y:S01]  /*0740*/  LDS R14, [R20+0x2c0] ;  /* 0x0002c000140e7984 */ /* 0x000ee20000000800 */
[----:B0-----:R-:W-:-:S03]  /*0750*/  FFMA R15, R12, R15, R35 ;  /* 0x0000000f0c0f7223 */ /* 0x001fc60000000023 */
[----:B------:R-:W-:Y:S01]  /*0760*/  LDS R35, [R20+0x380] ;  /* 0x0003800014237984 */ /* 0x000fe20000000800 */
[----:B-1----:R-:W-:-:S04]  /*0770*/  FFMA R8, R8, R13, R15 ;  /* 0x0000000d08087223 */ /* 0x002fc8000000000f */
[----:B------:R-:W-:Y:S02]  /*0780*/  FFMA R9, R33, R9, R8 ;  /* 0x0000000921097223 */ /* 0x000fe40000000008 */
[----:B------:R-:W-:Y:S02]  /*0790*/  LDS R8, [R20+0x340] ;  /* 0x0003400014087984 */ /* 0x000fe40000000800 */
[----:B--2---:R-:W-:Y:S02]  /*07a0*/  FFMA R13, R30, R10, R9 ;  /* 0x0000000a1e0d7223 */ /* 0x004fe40000000009 */
[----:B------:R-:W-:Y:S02]  /*07b0*/  LDS R9, [R20+0x300] ;  /* 0x0003000014097984 */ /* 0x000fe40000000800 */
[----:B---3--:R-:W-:Y:S02]  /*07c0*/  FFMA R11, R14, R11, R13 ;  /* 0x0000000b0e0b7223 */ /* 0x008fe4000000000d */
[----:B------:R-:W-:Y:S04]  /*07d0*/  LDS R30, [R20+0x3c0] ;  /* 0x0003c000141e7984 */ /* 0x000fe80000000800 */
        /* <DEDUP_REMOVED lines=9> */
[----:B------:R-:W-:Y:S01]  /*0870*/  IMAD.WIDE R18, R31, 0x4, R18 ;  /* 0x000000041f127825 */ /* 0x000fe200078e0212 */
[----:B--2---:R-:W-:Y:S04]  /*0880*/  STS [R22], R36 ;  /* 0x0000002416007388 */ /* 0x004fe80000000800 */
[----:B---3--:R-:W-:Y:S01]  /*0890*/  STS [R6], R32 ;  /* 0x0000002006007388 */ /* 0x008fe20000000800 */
[----:B------:R-:W-:Y:S06]  /*08a0*/  BAR.SYNC.DEFER_BLOCKING 0x0 ;  /* 0x0000000000007b1d */ /* 0x000fec0000010000 */
[----:B------:R-:W-:Y:S04]  /*08b0*/  LDS R37, [R20] ;  /* 0x0000000014257984 */ /* 0x000fe80000000800 */
[----:B------:R-:W0:Y:S04]  /*08c0*/  LDS.128 R8, [R5] ;  /* 0x0000000005087984 */ /* 0x000e280000000c00 */
[----:B------:R-:W1:Y:S04]  /*08d0*/  LDS R12, [R20+0x40] ;  /* 0x00004000140c7984 */ /* 0x000e680000000800 */
[----:B------:R-:W2:Y:S04]  /*08e0*/  LDS R33, [R20+0x80] ;  /* 0x0000800014217984 */ /* 0x000ea80000000800 */
[----:B------:R-:W3:Y:S04]  /*08f0*/  LDS R35, [R20+0xc0] ;  /* 0x0000c00014237984 */ /* 0x000ee80000000800 */
[----:B------:R-:W-:Y:S01]  /*0900*/  LDS R32, [R20+0x200] ;  /* 0x0002000014207984 */ /* 0x000fe20000000800 */
[----:B0-----:R-:W-:-:S03]  /*0910*/  FFMA R15, R8, R37, R15 ;  /* 0x00000025080f7223 */ /* 0x001fc6000000000f */
[----:B------:R-:W-:Y:S01]  /*0920*/  LDS R8, [R20+0x140] ;  /* 0x0001400014087984 */ /* 0x000fe20000000800 */
[----:B-1----:R-:W-:-:S03]  /*0930*/  FFMA R30, R12, R9, R15 ;  /* 0x000000090c1e7223 */ /* 0x002fc6000000000f */
[----:B------:R-:W-:Y:S04]  /*0940*/  LDS R9, [R20+0x100] ;  /* 0x0001000014097984 */ /* 0x000fe80000000800 */
[----:B------:R-:W0:Y:S01]  /*0950*/  LDS.128 R12, [R5+0x10] ;  /* 0x00001000050c7984 */ /* 0x000e220000000c00 */
[----:B--2---:R-:W-:-:S03]  /*0960*/  FFMA R10, R33, R10, R30 ;  /* 0x0000000a210a7223 */ /* 0x004fc6000000001e */
[----:B------:R-:W1:Y:S01]  /*0970*/  LDS R33, [R20+0x180] ;  /* 0x0001800014217984 */ /* 0x000e620000000800 */
[----:B---3--:R-:W-:-:S03]  /*0980*/  FFMA R11, R35, R11, R10 ;  /* 0x0000000b230b7223 */ /* 0x008fc6000000000a */
[----:B------:R-:W-:Y:S04]  /*0990*/  LDS R35, [R20+0x240] ;  /* 0x0002400014237984 */ /* 0x000fe80000000800 */
[----:B------:R-:W-:Y:S01]  /*09a0*/  LDS R37, [R20+0x300] ;  /* 0x0003000014257984 */ /* 0x000fe20000000800 */
[----:B0-----:R-:W-:-:S03]  /*09b0*/  FFMA R9, R12, R9, R11 ;  /* 0x000000090c097223 */ /* 0x001fc6000000000b */
[----:B------:R-:W0:Y:S01]  /*09c0*/  LDS R12, [R20+0x1c0] ;  /* 0x0001c000140c7984 */ /* 0x000e220000000800 */
[----:B------:R-:W-:-:S03]  /*09d0*/  FFMA R30, R8, R13, R9 ;  /* 0x0000000d081e7223 */ /* 0x000fc60000000009 */
[----:B------:R-:W2:Y:S04]  /*09e0*/  LDS.128 R8, [R5+0x20] ;  /* 0x0000200005087984 */ /* 0x000ea80000000c00 */
[----:B------:R-:W3:Y:S01]  /*09f0*/  LDS R13, [R20+0x280] ;  /* 0x00028000140d7984 */ /* 0x000ee20000000800 */
[----:B-1----:R-:W-:-:S03]  /*0a00*/  FFMA R33, R33, R14, R30 ;  /* 0x0000000e21217223 */ /* 0x002fc6000000001e */
[----:B------:R-:W-:Y:S01]  /*0a10*/  LDS R30, [R20+0x3c0] ;  /* 0x0003c000141e7984 */ /* 0x000fe20000000800 */
[----:B0-----:R-:W-:-:S04]  /*0a20*/  FFMA R15, R12, R15, R33 ;  /* 0x0000000f0c0f7223 */ /* 0x001fc80000000021 */
[----:B--2---:R-:W-:Y:S02]  /*0a30*/  FFMA R8, R8, R32, R15 ;  /* 0x0000002008087223 */ /* 0x004fe4000000000f */
[----:B------:R-:W-:Y:S02]  /*0a40*/  LDS R32, [R20+0x340] ;  /* 0x0003400014207984 */ /* 0x000fe40000000800 */
[----:B------:R-:W-:Y:S02]  /*0a50*/  FFMA R12, R35, R9, R8 ;  /* 0x00000009230c7223 */ /* 0x000fe40000000008 */
[----:B------:R-:W0:Y:S02]  /*0a60*/  LDS R8, [R20+0x2c0] ;  /* 0x0002c00014087984 */ /* 0x000e240000000800 */
[----:B---3--:R-:W-:Y:S02]  /*0a70*/  FFMA R9, R13, R10, R12 ;  /* 0x0000000a0d097223 */ /* 0x008fe4000000000c */
[----:B------:R-:W-:Y:S04]  /*0a80*/  LDS R35, [R20+0x380] ;  /* 0x0003800014237984 */ /* 0x000fe80000000800 */
[----:B------:R-:W1:Y:S01]  /*0a90*/  LDS.128 R12, [R5+0x30] ;  /* 0x00003000050c7984 */ /* 0x000e620000000c00 */
[----:B------:R-:W-:Y:S06]  /*0aa0*/  BAR.SYNC.DEFER_BLOCKING 0x0 ;  /* 0x0000000000007b1d */ /* 0x000fec0000010000 */
[----:B------:R0:W2:Y:S04]  /*0ab0*/  LDG.E R16, desc[UR8][R16.64+0xc0] ;  /* 0x0000c00810107981 */ /* 0x0000a8000c1e1900 */
[----:B------:R-:W3:Y:S01]  /*0ac0*/  LDG.E R19, desc[UR8][R18.64] ;  /* 0x0000000812137981 */ /* 0x000ee2000c1e1900 */
[----:B0-----:R-:W-:-:S04]  /*0ad0*/  FFMA R17, R8, R11, R9 ;  /* 0x0000000b08117223 */ /* 0x001fc80000000009 */
[----:B-1----:R-:W-:-:S04]  /*0ae0*/  FFMA R37, R12, R37, R17 ;  /* 0x000000250c257223 */ /* 0x002fc80000000011 */
[----:B------:R-:W-:-:S04]  /*0af0*/  FFMA R32, R32, R13, R37 ;  /* 0x0000000d20207223 */ /* 0x000fc80000000025 */
[----:B------:R-:W-:-:S04]  /*0b00*/  FFMA R35, R35, R14, R32 ;  /* 0x0000000e23237223 */ /* 0x000fc80000000020 */
[----:B------:R-:W-:Y:S01]  /*0b10*/  FFMA R17, R30, R15, R35 ;  /* 0x0000000f1e117223 */ /* 0x000fe20000000023 */
[----:B------:R-:W-:-:S04]  /*0b20*/  IADD3 R24, PT, PT, R24, 0x4, RZ ;  /* 0x0000000418187810 */ /* 0x000fc80007ffe0ff */
[----:B------:R-:W-:Y:S02]  /*0b30*/  ISETP.NE.AND P0, PT, R24, RZ, PT ;  /* 0x000000ff1800720c */ /* 0x000fe40003f05270 */
[----:B------:R-:W-:Y:S02]  /*0b40*/  IADD3 R26, PT, PT, R26, 0x40, RZ ;  /* 0x000000401a1a7810 */ /* 0x000fe40007ffe0ff */
[C---:B------:R-:W-:Y:S02]  /*0b50*/  LEA R31, R4.reuse, R31, 0x6 ;  /* 0x0000001f041f7211 */ /* 0x040fe400078e30ff */
[C---:B------:R-:W-:Y:S02]  /*0b60*/  LEA R29, R4.reuse, R29, 0x6 ;  /* 0x0000001d041d7211 */ /* 0x040fe400078e30ff */
[C---:B------:R-:W-:Y:S02]  /*0b70*/  LEA R27, R4.reuse, R27, 0x6 ;  /* 0x0000001b041b7211 */ /* 0x040fe400078e30ff */
[----:B------:R-:W-:Y:S01]  /*0b80*/  LEA R25, R4, R25, 0x6 ;  /* 0x0000001904197211 */ /* 0x000fe200078e30ff */
        /* <DEDUP_REMOVED lines=8> */
[----:B------:R-:W-:Y:S04]  /*0c10*/  LDS R35, [R20+0x100] ;  /* 0x0001000014237984 */ /* 0x000fe80000000800 */
[----:B------:R-:W4:Y:S04]  /*0c20*/  LDS.128 R12, [R5+0x10] ;  /* 0x00001000050c7984 */ /* 0x000f280000000c00 */
[----:B------:R-:W5:Y:S04]  /*0c30*/  LDS R30, [R20+0x140] ;  /* 0x00014000141e7984 */ /* 0x000f680000000800 */
[----:B------:R-:W5:Y:S01]  /*0c40*/  LDS R37, [R20+0x180] ;  /* 0x0001800014257984 */ /* 0x000f620000000800 */
[----:B0-----:R-:W-:-:S03]  /*0c50*/  FFMA R17, R8, R33, R17 ;  /* 0x0000002108117223 */ /* 0x001fc60000000011 */
[----:B------:R-:W0:Y:S01]  /*0c60*/  LDS R8, [R20+0x1c0] ;  /* 0x0001c00014087984 */ /* 0x000e220000000800 */
[----:B-1----:R-:W-:-:S03]  /*0c70*/  FFMA R9, R34, R9, R17 ;  /* 0x0000000922097223 */ /* 0x002fc60000000011 */
[----:B------:R-:W-:Y:S04]  /*0c80*/  LDS R33, [R20+0x200] ;  /* 0x0002000014217984 */ /* 0x000fe80000000800 */
[----:B------:R-:W1:Y:S01]  /*0c90*/  LDS.128 R16, [R5+0x20] ;  /* 0x0000200005107984 */ /* 0x000e620000000c00 */
[----:B--2---:R-:W-:-:S04]  /*0ca0*/  FFMA R9, R36, R10, R9 ;  /* 0x0000000a24097223 */ /* 0x004fc80000000009 */
[----:B---3--:R-:W-:-:S04]  /*0cb0*/  FFMA R9, R32, R11, R9 ;  /* 0x0000000b20097223 */ /* 0x008fc80000000009 */
[----:B----4-:R-:W-:Y:S02]  /*0cc0*/  FFMA R9, R12, R35, R9 ;  /* 0x000000230c097223 */ /* 0x010fe40000000009 */
[----:B------:R-:W2:Y:S02]  /*0cd0*/  LDS R12, [R20+0x240] ;  /* 0x00024000140c7984 */ /* 0x000ea40000000800 */
[----:B-----5:R-:W-:Y:S02]  /*0ce0*/  FFMA R30, R30, R13, R9 ;  /* 0x0000000d1e1e7223 */ /* 0x020fe40000000009 */
[----:B------:R-:W3:Y:S02]  /*0cf0*/  LDS R13, [R20+0x280] ;  /* 0x00028000140d7984 */ /* 0x000ee40000000800 */
[----:B------:R-:W-:Y:S02]  /*0d00*/  FFMA R37, R37, R14, R30 ;  /* 0x0000000e25257223 */ /* 0x000fe4000000001e */
[----:B------:R-:W4:Y:S04]  /*0d10*/  LDS R14, [R20+0x2c0] ;  /* 0x0002c000140e7984 */ /* 0x000f280000000800 */
[----:B------:R-:W-:Y:S01]  /*0d20*/  LDS R30, [R20+0x340] ;  /* 0x00034000141e7984 */ /* 0x000fe20000000800 */
[----:B0-----:R-:W-:-:S03]  /*0d30*/  FFMA R37, R8, R15, R37 ;  /* 0x0000000f08257223 */ /* 0x001fc60000000025 */
[----:B------:R-:W-:Y:S04]  /*0d40*/  LDS R15, [R20+0x300] ;  /* 0x00030000140f7984 */ /* 0x000fe80000000800 */
[----:B------:R-:W0:Y:S01]  /*0d50*/  LDS.128 R8, [R5+0x30] ;  /* 0x0000300005087984 */ /* 0x000e220000000c00 */
[----:B-1----:R-:W-:-:S03]  /*0d60*/  FFMA R37, R16, R33, R37 ;  /* 0x0000002110257223 */ /* 0x002fc60000000025 */
[----:B------:R-:W1:Y:S04]  /*0d70*/  LDS R33, [R20+0x380] ;  /* 0x0003800014217984 */ /* 0x000e680000000800 */
[----:B------:R-:W5:Y:S01]  /*0d80*/  LDS R16, [R20+0x3c0] ;  /* 0x0003c00014107984 */ /* 0x000f620000000800 */
[----:B--2---:R-:W-:-:S04]  /*0d90*/  FFMA R12, R12, R17, R37 ;  /* 0x000000110c0c7223 */ /* 0x004fc80000000025 */
[----:B---3--:R-:W-:-:S04]  /*0da0*/  FFMA R13, R13, R18, R12 ;  /* 0x000000120d0d7223 */ /* 0x008fc8000000000c */
[----:B----4-:R-:W-:-:S04]  /*0db0*/  FFMA R13, R14, R19, R13 ;  /* 0x000000130e0d7223 */ /* 0x010fc8000000000d */
[----:B0-----:R-:W-:-:S04]  /*0dc0*/  FFMA R13, R8, R15, R13 ;  /* 0x0000000f080d7223 */ /* 0x001fc8000000000d */
[----:B------:R-:W-:-:S04]  /*0dd0*/  FFMA R30, R30, R9, R13 ;  /* 0x000000091e1e7223 */ /* 0x000fc8000000000d */
[----:B-1----:R-:W-:-:S04]  /*0de0*/  FFMA R33, R33, R10, R30 ;  /* 0x0000000a21217223 */ /* 0x002fc8000000001e */
[----:B-----5:R-:W-:Y:S01]  /*0df0*/  FFMA R33, R16, R11, R33 ;  /* 0x0000000b10217223 */ /* 0x020fe20000000021 */
[----:B------:R-:W-:Y:S06]  /*0e00*/  BAR.SYNC.DEFER_BLOCKING 0x0 ;  /* 0x0000000000007b1d */ /* 0x000fec0000010000 */
[----:B------:R-:W-:Y:S05]  /*0e10*/  @P0 BRA `(.L_x_2) ;  /* 0xfffffff400240947 */ /* 0x000fea000383ffff */
.L_x_1:
[----:B------:R-:W-:-:S13]  /*0e20*/  LOP3.LUT P0, R6, R28, 0x3, RZ, 0xc0, !PT ;  /* 0x000000031c067812 */ /* 0x000fda000780c0ff */
[----:B------:R-:W-:Y:S05]  /*0e30*/  @!P0 BRA `(.L_x_0) ;  /* 0x00000008007c8947 */ /* 0x000fea0003800000 */
[----:B------:R-:W-:Y:S02]  /*0e40*/  ISETP.NE.AND P0, PT, R6, 0x1, PT ;  /* 0x000000010600780c */ /* 0x000fe40003f05270 */
[----:B------:R-:W-:-:S04]  /*0e50*/  LOP3.LUT R28, R28, 0x1, RZ, 0xc0, !PT ;  /* 0x000000011c1c7812 */ /* 0x000fc800078ec0ff */
[----:B------:R-:W-:-:S07]  /*0e60*/  ISETP.NE.U32.AND P1, PT, R28, 0x1, PT ;  /* 0x000000011c00780c */ /* 0x000fce0003f25070 */
[----:B------:R-:W-:Y:S06]  /*0e70*/  @!P0 BRA `(.L_x_3) ;  /* 0x0000000400908947 */ /* 0x000fec0003800000 */
[----:B------:R-:W0:Y:S01]  /*0e80*/  LDC.64 R24, c[0x0][0x380] ;  /* 0x0000e000ff187b82 */ /* 0x000e220000000a00 */
[C---:B------:R-:W-:Y:S02]  /*0e90*/  LEA R18, R0.reuse, R3, 0x4 ;  /* 0x0000000300127211 */ /* 0x040fe400078e20ff */
[----:B------:R-:W-:-:S03]  /*0ea0*/  LEA R9, R0, R7, 0x4 ;  /* 0x0000000700097211 */ /* 0x000fc600078e20ff */
[----:B------:R-:W-:Y:S02]  /*0eb0*/  IMAD R13, R18, R4, R21 ;  /* 0x00000004120d7224 */ /* 0x000fe400078e0215 */
[----:B------:R-:W1:Y:S01]  /*0ec0*/  LDC.64 R16, c[0x0][0x388] ;  /* 0x0000e200ff107b82 */ /* 0x000e620000000a00 */
[----:B0-----:R-:W-:-:S05]  /*0ed0*/  IMAD.WIDE R24, R9, 0x4, R24 ;  /* 0x0000000409187825 */ /* 0x001fca00078e0218 */
[----:B------:R-:W2:Y:S01]  /*0ee0*/  LDG.E R19, desc[UR8][R24.64] ;  /* 0x0000000818137981 */ /* 0x000ea2000c1e1900 */
[----:B-1----:R-:W-:-:S05]  /*0ef0*/  IMAD.WIDE R12, R13, 0x4, R16 ;  /* 0x000000040d0c7825 */ /* 0x002fca00078e0210 */
[----:B------:R-:W3:Y:S01]  /*0f00*/  LDG.E R27, desc[UR8][R12.64] ;  /* 0x000000080c1b7981 */ /* 0x000ee2000c1e1900 */
[----:B------:R-:W-:-:S04]  /*0f10*/  UIADD3 UR5, UPT, UPT, UR4, 0x400, URZ ;  /* 0x0000040004057890 */ /* 0x000fc8000fffe0ff */
[----:B------:R-:W-:Y:S01]  /*0f20*/  ULEA UR5, UR6, UR5, 0x18 ;  /* 0x0000000506057291 */ /* 0x000fe2000f8ec0ff */
[----:B------:R-:W-:-:S05]  /*0f30*/  LEA R28, R2, R5, 0x2 ;  /* 0x00000005021c7211 */ /* 0x000fca00078e10ff */
[----:B------:R-:W-:-:S04]  /*0f40*/  LEA R6, R2, UR5, 0x2 ;  /* 0x0000000502067c11 */ /* 0x000fc8000f8e10ff */
[----:B------:R-:W-:Y:S02]  /*0f50*/  LEA R30, R3, R6, 0x6 ;  /* 0x00000006031e7211 */ /* 0x000fe400078e30ff */
[----:B------:R-:W-:Y:S01]  /*0f60*/  IADD3 R18, PT, PT, R18, 0x10, RZ ;  /* 0x0000001012127810 */ /* 0x000fe20007ffe0ff */
        /* <DEDUP_REMOVED lines=11> */
[----:B------:R-:W5:Y:S04]  /*1020*/  LDS R19, [R6+0x180] ;  /* 0x0001800006137984 */ /* 0x000f680000000800 */
[----:B------:R-:W5:Y:S04]  /*1030*/  LDS R20, [R6+0x1c0] ;  /* 0x0001c00006147984 */ /* 0x000f680000000800 */
[----:B------:R-:W-:Y:S01]  /*1040*/  LDS R35, [R6+0x280] ;  /* 0x0002800006237984 */ /* 0x000fe20000000800 */
[----:B0-----:R-:W-:-:S03]  /*1050*/  FFMA R8, R8, R26, R33 ;  /* 0x0000001a08087223 */ /* 0x001fc60000000021 */
[----:B------:R-:W-:Y:S01]  /*1060*/  LDS R33, [R6+0x380] ;  /* 0x0003800006217984 */ /* 0x000fe20000000800 */
[----:B-1----:R-:W-:-:S03]  /*1070*/  FFMA R9, R29, R9, R8 ;  /* 0x000000091d097223 */ /* 0x002fc60000000008 */
[----:B------:R-:W-:Y:S01]  /*1080*/  LDS R29, [R6+0x200] ;  /* 0x00020000061d7984 */ /* 0x000fe20000000800 */
[----:B--2---:R-:W-:-:S03]  /*1090*/  FFMA R10, R32, R10, R9 ;  /* 0x0000000a200a7223 */ /* 0x004fc60000000009 */
[----:B------:R-:W-:Y:S01]  /*10a0*/  LDS R32, [R6+0x2c0] ;  /* 0x0002c00006207984 */ /* 0x000fe20000000800 */
[----:B---3--:R-:W-:-:S03]  /*10b0*/  FFMA R11, R31, R11, R10 ;  /* 0x0000000b1f0b7223 */ /* 0x008fc6000000000a */
[----:B------:R-:W-:Y:S04]  /*10c0*/  LDS R31, [R6+0x300] ;  /* 0x00030000061f7984 */ /* 0x000fe80000000800 */
[----:B------:R-:W-:Y:S01]  /*10d0*/  LDS R26, [R6+0x3c0] ;  /* 0x0003c000061a7984 */ /* 0x000fe20000000800 */
[----:B----4-:R-:W-:-:S03]  /*10e0*/  FFMA R11, R12, R34, R11 ;  /* 0x000000220c0b7223 */ /* 0x010fc6000000000b */
[----:B------:R-:W-:Y:S01]  /*10f0*/  LDS R34, [R6+0x240] ;  /* 0x0002400006227984 */ /* 0x000fe20000000800 */
[----:B-----5:R-:W-:Y:S01]  /*1100*/  FFMA R22, R22, R13, R11 ;  /* 0x0000000d16167223 */ /* 0x020fe2000000000b */
[----:B------:R-:W-:Y:S02]  /*1110*/  IMAD R13, R18, R4, R21 ;  /* 0x00000004120d7224 */ /* 0x000fe400078e0215 */
[----:B------:R-:W0:Y:S01]  /*1120*/  LDS.128 R8, [R5+0x20] ;  /* 0x0000200005087984 */ /* 0x000e220000000c00 */
[----:B------:R-:W-:Y:S01]  /*1130*/  FFMA R19, R19, R14, R22 ;  /* 0x0000000e13137223 */ /* 0x000fe20000000016 */
[----:B------:R-:W-:Y:S02]  /*1140*/  IMAD.WIDE R12, R13, 0x4, R16 ;  /* 0x000000040d0c7825 */ /* 0x000fe400078e0210 */
[----:B------:R-:W-:Y:S02]  /*1150*/  LDS R22, [R6+0x340] ;  /* 0x0003400006167984 */ /* 0x000fe40000000800 */
[----:B------:R-:W-:-:S02]  /*1160*/  FFMA R37, R20, R15, R19 ;  /* 0x0000000f14257223 */ /* 0x000fc40000000013 */
[----:B------:R-:W1:Y:S01]  /*1170*/  LDS.128 R16, [R5+0x30] ;  /* 0x0000300005107984 */ /* 0x000e620000000c00 */
[----:B------:R-:W-:Y:S06]  /*1180*/  BAR.SYNC.DEFER_BLOCKING 0x0 ;  /* 0x0000000000007b1d */ /* 0x000fec0000010000 */
[----:B------:R-:W2:Y:S04]  /*1190*/  LDG.E R25, desc[UR8][R24.64+0x40] ;  /* 0x0000400818197981 */ /* 0x000ea8000c1e1900 */
[----:B------:R-:W3:Y:S01]  /*11a0*/  LDG.E R36, desc[UR8][R12.64] ;  /* 0x000000080c247981 */ /* 0x000ee2000c1e1900 */
[----:B0-----:R-:W-:-:S04]  /*11b0*/  FFMA R37, R8, R29, R37 ;  /* 0x0000001d08257223 */ /* 0x001fc80000000025 */
[----:B------:R-:W-:-:S04]  /*11c0*/  FFMA R34, R34, R9, R37 ;  /* 0x0000000922227223 */ /* 0x000fc80000000025 */
[----:B------:R-:W-:-:S04]  /*11d0*/  FFMA R35, R35, R10, R34 ;  /* 0x0000000a23237223 */ /* 0x000fc80000000022 */
[----:B------:R-:W-:-:S04]  /*11e0*/  FFMA R35, R32, R11, R35 ;  /* 0x0000000b20237223 */ /* 0x000fc80000000023 */
[----:B-1----:R-:W-:-:S04]  /*11f0*/  FFMA R31, R16, R31, R35 ;  /* 0x0000001f101f7223 */ /* 0x002fc80000000023 */
[----:B------:R-:W-:-:S04]  /*1200*/  FFMA R22, R22, R17, R31 ;  /* 0x0000001116167223 */ /* 0x000fc8000000001f */
[----:B------:R-:W-:-:S04]  /*1210*/  FFMA R33, R33, R18, R22 ;  /* 0x0000001221217223 */ /* 0x000fc80000000016 */
[----:B------:R-:W-:Y:S01]  /*1220*/  FFMA R35, R26, R19, R33 ;  /* 0x000000131a237223 */ /* 0x000fe20000000021 */
        /* <DEDUP_REMOVED lines=14> */
[----:B------:R-:W-:Y:S04]  /*1310*/  LDS R33, [R6+0x200] ;  /* 0x0002000006217984 */ /* 0x000fe80000000800 */
[----:B------:R-:W5:Y:S01]  /*1320*/  LDS.128 R16, [R5+0x20] ;  /* 0x0000200005107984 */ /* 0x000f620000000c00 */
[----:B0-----:R-:W-:-:S03]  /*1330*/  FFMA R27, R12, R27, R35 ;  /* 0x0000001b0c1b7223 */ /* 0x001fc60000000023 */
[----:B------:R-:W0:Y:S01]  /*1340*/  LDS R26, [R6+0x240] ;  /* 0x00024000061a7984 */ /* 0x000e220000000800 */
[----:B-1----:R-:W-:-:S03]  /*1350*/  FFMA R20, R20, R13, R27 ;  /* 0x0000000d14147223 */ /* 0x002fc6000000001b */
[----:B------:R-:W1:Y:S01]  /*1360*/  LDS R27, [R6+0x280] ;  /* 0x00028000061b7984 */ /* 0x000e620000000800 */
[----:B--2---:R-:W-:-:S03]  /*1370*/  FFMA R29, R29, R14, R20 ;  /* 0x0000000e1d1d7223 */ /* 0x004fc60000000014 */
[----:B------:R-:W2:Y:S01]  /*1380*/  LDS R20, [R6+0x2c0] ;  /* 0x0002c00006147984 */ /* 0x000ea20000000800 */
[----:B---3--:R-:W-:-:S03]  /*1390*/  FFMA R35, R24, R15, R29 ;  /* 0x0000000f18237223 */ /* 0x008fc6000000001d */
[----:B------:R-:W-:Y:S04]  /*13a0*/  LDS R29, [R6+0x300] ;  /* 0x00030000061d7984 */ /* 0x000fe80000000800 */
[----:B------:R-:W3:Y:S01]  /*13b0*/  LDS.128 R12, [R5+0x30] ;  /* 0x00003000050c7984 */ /* 0x000ee20000000c00 */
[----:B----4-:R-:W-:-:S03]  /*13c0*/  FFMA R35, R8, R25, R35 ;  /* 0x0000001908237223 */ /* 0x010fc60000000023 */
[----:B------:R-:W4:Y:S04]  /*13d0*/  LDS R24, [R6+0x340] ;  /* 0x0003400006187984 */ /* 0x000f280000000800 */
[----:B------:R-:W4:Y:S01]  /*13e0*/  LDS R25, [R6+0x380] ;  /* 0x0003800006197984 */ /* 0x000f220000000800 */
[----:B-----5:R-:W-:-:S03]  /*13f0*/  FFMA R28, R28, R9, R35 ;  /* 0x000000091c1c7223 */ /* 0x020fc60000000023 */
[----:B------:R-:W5:Y:S01]  /*1400*/  LDS R8, [R6+0x3c0] ;  /* 0x0003c00006087984 */ /* 0x000f620000000800 */
[----:B------:R-:W-:-:S04]  /*1410*/  FFMA R31, R31, R10, R28 ;  /* 0x0000000a1f1f7223 */ /* 0x000fc8000000001c */
[----:B------:R-:W-:-:S04]  /*1420*/  FFMA R11, R22, R11, R31 ;  /* 0x0000000b160b7223 */ /* 0x000fc8000000001f */
[----:B------:R-:W-:-:S04]  /*1430*/  FFMA R11, R16, R33, R11 ;  /* 0x00000021100b7223 */ /* 0x000fc8000000000b */
[----:B0-----:R-:W-:-:S04]  /*1440*/  FFMA R26, R26, R17, R11 ;  /* 0x000000111a1a7223 */ /* 0x001fc8000000000b */
[----:B-1----:R-:W-:-:S04]  /*1450*/  FFMA R27, R27, R18, R26 ;  /* 0x000000121b1b7223 */ /* 0x002fc8000000001a */
[----:B--2---:R-:W-:-:S04]  /*1460*/  FFMA R19, R20, R19, R27 ;  /* 0x0000001314137223 */ /* 0x004fc8000000001b */
[----:B---3--:R-:W-:-:S04]  /*1470*/  FFMA R19, R12, R29, R19 ;  /* 0x0000001d0c137223 */ /* 0x008fc80000000013 */
[----:B----4-:R-:W-:-:S04]  /*1480*/  FFMA R24, R24, R13, R19 ;  /* 0x0000000d18187223 */ /* 0x010fc80000000013 */
[----:B------:R-:W-:-:S04]  /*1490*/  FFMA R25, R25, R14, R24 ;  /* 0x0000000e19197223 */ /* 0x000fc80000000018 */
[----:B-----5:R-:W-:Y:S01]  /*14a0*/  FFMA R33, R8, R15, R25 ;  /* 0x0000000f08217223 */ /* 0x020fe20000000019 */
[----:B------:R-:W-:Y:S06]  /*14b0*/  BAR.SYNC.DEFER_BLOCKING 0x0 ;  /* 0x0000000000007b1d */ /* 0x000fec0000010000 */
.L_x_3:
[----:B------:R-:W-:Y:S05]  /*14c0*/  @P1 BRA `(.L_x_0) ;  /* 0x0000000000d81947 */ /* 0x000fea0003800000 */
[----:B------:R-:W0:Y:S01]  /*14d0*/  LDC.64 R8, c[0x0][0x380] ;  /* 0x0000e000ff087b82 */ /* 0x000e220000000a00 */
[C---:B------:R-:W-:Y:S02]  /*14e0*/  LEA R6, R0.reuse, R3, 0x4 ;  /* 0x0000000300067211 */ /* 0x040fe400078e20ff */
[----:B------:R-:W-:-:S03]  /*14f0*/  LEA R7, R0, R7, 0x4 ;  /* 0x0000000700077211 */ /* 0x000fc600078e20ff */
[----:B------:R-:W-:Y:S02]  /*1500*/  IMAD R11, R6, R4, R21 ;  /* 0x00000004060b7224 */ /* 0x000fe400078e0215 */
[----:B------:R-:W1:Y:S01]  /*1510*/  LDC.64 R12, c[0x0][0x388] ;  /* 0x0000e200ff0c7b82 */ /* 0x000e620000000a00 */
[----:B0-----:R-:W-:-:S06]  /*1520*/  IMAD.WIDE R6, R7, 0x4, R8 ;  /* 0x0000000407067825 */ /* 0x001fcc00078e0208 */
[----:B------:R-:W2:Y:S01]  /*1530*/  LDG.E R6, desc[UR8][R6.64] ;  /* 0x0000000806067981 */ /* 0x000ea2000c1e1900 */
[----:B-1----:R-:W-:-:S06]  /*1540*/  IMAD.WIDE R12, R11, 0x4, R12 ;  /* 0x000000040b0c7825 */ /* 0x002fcc00078e020c */
[----:B------:R-:W3:Y:S01]  /*1550*/  LDG.E R12, desc[UR8][R12.64] ;  /* 0x000000080c0c7981 */ /* 0x000ee2000c1e1900 */
[----:B------:R-:W-:-:S04]  /*1560*/  UIADD3 UR4, UPT, UPT, UR4, 0x400, URZ ;  /* 0x0000040004047890 */ /* 0x000fc8000fffe0ff */
[----:B------:R-:W-:Y:S01]  /*1570*/  ULEA UR4, UR6, UR4, 0x18 ;  /* 0x0000000406047291 */ /* 0x000fe2000f8ec0ff */
[----:B------:R-:W-:-:S05]  /*1580*/  LEA R15, R2, R5, 0x2 ;  /* 0x00000005020f7211 */ /* 0x000fca00078e10ff */
[----:B------:R-:W-:-:S04]  /*1590*/  LEA R0, R2, UR4, 0x2 ;  /* 0x0000000402007c11 */ /* 0x000fc8000f8e10ff */
        /* <DEDUP_REMOVED lines=41> */
.L_x_0:
[----:B------:R-:W0:Y:S01]  /*1830*/  LDC.64 R2, c[0x0][0x390] ;  /* 0x0000e400ff027b82 */ /* 0x000e220000000a00 */
[----:B------:R-:W-:-:S04]  /*1840*/  IMAD R21, R23, R4, R21 ;  /* 0x0000000417157224 */ /* 0x000fc800078e0215 */
[----:B0-----:R-:W-:-:S05]  /*1850*/  IMAD.WIDE R2, R21, 0x4, R2 ;  /* 0x0000000415027825 */ /* 0x001fca00078e0202 */
[----:B------:R-:W-:Y:S01]  /*1860*/  STG.E desc[UR8][R2.64], R33 ;  /* 0x0000002102007986 */ /* 0x000fe2000c101908 */
[----:B------:R-:W-:Y:S05]  /*1870*/  EXIT ;  /* 0x000000000000794d */ /* 0x000fea0003800000 */
.L_x_4:
[----:B------:R-:W-:-:S00]  /*1880*/  BRA `(.L_x_4) ;  /* 0xfffffffc00fc7947 */ /* 0x000fc0000383ffff */
[----:B------:R-:W-:-:S00]  /*1890*/  NOP ;  /* 0x0000000000007918 */ /* 0x000fc00000000000 */
        /* <DEDUP_REMOVED lines=14> */
.L_x_11:


//--------------------- .text._Z9matrixMulPfS_S_iii --------------------------
	.section	.text._Z9matrixMulPfS_S_iii,"ax",@progbits
	.align	128
        .global         _Z9matrixMulPfS_S_iii
        .type           _Z9matrixMulPfS_S_iii,@function
        .size           _Z9matrixMulPfS_S_iii,(.L_x_12 - _Z9matrixMulPfS_S_iii)
        .other          _Z9matrixMulPfS_S_iii,@"STO_CUDA_ENTRY STV_DEFAULT"
_Z9matrixMulPfS_S_iii:
.text._Z9matrixMulPfS_S_iii:
[----:B------:R-:W-:Y:S01]  /*0000*/  LDC R1, c[0x0][0x37c] ;  /* 0x0000df00ff017b82 */ /* 0x000fe20000000800 */
[----:B------:R-:W0:Y:S07]  /*0010*/  S2R R5, SR_TID.X ;  /* 0x0000000000057919 */ /* 0x000e2e0000002100 */
[----:B------:R-:W1:Y:S01]  /*0020*/  LDC R16, c[0x0][0x364] ;  /* 0x0000d900ff107b82 */ /* 0x000e620000000800 */
[----:B------:R-:W2:Y:S01]  /*0030*/  LDCU UR6, c[0x0][0x398] ;  /* 0x00007300ff0677ac */ /* 0x000ea20008000800 */
[----:B------:R-:W1:Y:S06]  /*0040*/  S2R R3, SR_TID.Y ;  /* 0x0000000000037919 */ /* 0x000e6c0000002200 */
[----:B------:R-:W0:Y:S08]  /*0050*/  S2UR UR5, SR_CTAID.X ;  /* 0x00000000000579c3 */ /* 0x000e300000002500 */
[----:B------:R-:W0:Y:S08]  /*0060*/  LDC R0, c[0x0][0x360] ;  /* 0x0000d800ff007b82 */ /* 0x000e300000000800 */
[----:B------:R-:W1:Y:S08]  /*0070*/  S2UR UR4, SR_CTAID.Y ;  /* 0x00000000000479c3 */ /* 0x000e700000002600 */
[----:B------:R-:W3:Y:S01]  /*0080*/  LDC R17, c[0x0][0x3a0] ;  /* 0x0000e800ff117b82 */ /* 0x000ee20000000800 */
[----:B0-----:R-:W-:-:S02]  /*0090*/  IMAD R0, R0, UR5, R5 ;  /* 0x0000000500007c24 */ /* 0x001fc4000f8e0205 */
[----:B-1----:R-:W-:-:S03]  /*00a0*/  IMAD R16, R16, UR4, R3 ;  /* 0x0000000410107c24 */ /* 0x002fc6000f8e0203 */
[----:B---3--:R-:W-:-:S04]  /*00b0*/  ISETP.GE.AND P0, PT, R0, R17, PT ;  /* 0x000000110000720c */ /* 0x008fc80003f06270 */
[----:B--2---:R-:W-:-:S13]  /*00c0*/  ISETP.GE.OR P0, PT, R16, UR6, P0 ;  /* 0x0000000610007c0c */ /* 0x004fda0008706670 */
[----:B------:R-:W-:Y:S05]  /*00d0*/  @P0 EXIT ;  /* 0x000000000000094d */ /* 0x000fea0003800000 */
[----:B------:R-:W0:Y:S01]  /*00e0*/  LDC R19, c[0x0][0x39c] ;  /* 0x0000e700ff137b82 */ /* 0x000e220000000800 */
[----:B------:R-:W1:Y:S01]  /*00f0*/  LDCU.64 UR4, c[0x0][0x358] ;  /* 0x00006b00ff0477ac */ /* 0x000e620008000a00 */
[----:B------:R-:W-:Y:S01]  /*0100*/  HFMA2 R24, -RZ, RZ, 0, 0 ;  /* 0x00000000ff187431 */ /* 0x000fe200000001ff */
[----:B0-----:R-:W-:-:S13]  /*0110*/  ISETP.GE.AND P0, PT, R19, 0x1, PT ;  /* 0x000000011300780c */ /* 0x001fda0003f06270 */
[----:B-1----:R-:W-:Y:S05]  /*0120*/  @!P0 BRA `(.L_x_5) ;  /* 0x0000000400e08947 */ /* 0x002fea0003800000 */
[C---:B------:R-:W-:Y:S01]  /*0130*/  ISETP.GE.U32.AND P1, PT, R19.reuse, 0x8, PT ;  /* 0x000000081300780c */ /* 0x040fe20003f26070 */
[----:B------:R-:W-:Y:S01]  /*0140*/  IMAD R20, R16, R19, RZ ;  /* 0x0000001310147224 */ /* 0x000fe200078e02ff */
[----:B------:R-:W-:Y:S02]  /*0150*/  LOP3.LUT R27, R19, 0x7, RZ, 0xc0, !PT ;  /* 0x00000007131b7812 */ /* 0x000fe400078ec0ff */
[----:B------:R-:W-:Y:S02]  /*0160*/  MOV R24, RZ ;  /* 0x000000ff00187202 */ /* 0x000fe40000000f00 */
[----:B------:R-:W-:Y:S02]  /*0170*/  ISETP.NE.AND P0, PT, R27, RZ, PT ;  /* 0x000000ff1b00720c */ /* 0x000fe40003f05270 */
[----:B------:R-:W-:-:S05]  /*0180*/  MOV R21, RZ ;  /* 0x000000ff00157202 */ /* 0x000fca0000000f00 */
[----:B------:R-:W-:Y:S06]  /*0190*/  @!P1 BRA `(.L_x_6) ;  /* 0x0000000000c49947 */ /* 0x000fec0003800000 */
[----:B------:R-:W0:Y:S01]  /*01a0*/  LDC.64 R2, c[0x0][0x380] ;  /* 0x0000e000ff027b82 */ /* 0x000e220000000a00 */
[----:B------:R-:W-:Y:S02]  /*01b0*/  LOP3.LUT R21, R19, 0x7ffffff8, RZ, 0xc0, !PT ;  /* 0x7ffffff813157812 */ /* 0x000fe400078ec0ff */
[----:B------:R-:W-:Y:S02]  /*01c0*/  MOV R24, RZ ;  /* 0x000000ff00187202 */ /* 0x000fe40000000f00 */
[----:B------:R-:W-:Y:S02]  /*01d0*/  MOV R18, R0 ;  /* 0x0000000000127202 */ /* 0x000fe40000000f00 */
[----:B------:R-:W-:Y:S01]  /*01e0*/  IADD3 R22, PT, PT, -R21, RZ, RZ ;  /* 0x000000ff15167210 */ /* 0x000fe20007ffe1ff */
[----:B0-----:R-:W-:-:S03]  /*01f0*/  IMAD.WIDE.U32 R2, R20, 0x4, R2 ;  /* 0x0000000414027825 */ /* 0x001fc600078e0002 */
[----:B------:R-:W-:-:S04]  /*0200*/  IADD3 R4, P1, PT, R2, 0x10, RZ ;  /* 0x0000001002047810 */ /* 0x000fc80007f3e0ff */
[----:B------:R-:W-:-:S09]  /*0210*/  IADD3.X R5, PT, PT, RZ, R3, RZ, P1, !PT ;  /* 0x00000003ff057210 */ /* 0x000fd20000ffe4ff */
.L_x_7:
[----:B------:R-:W0:Y:S01]  /*0220*/  LDC.64 R14, c[0x0][0x388] ;  /* 0x0000e200ff0e7b82 */ /* 0x000e220000000a00 */
[----:B------:R-:W-:Y:S02]  /*0230*/  MOV R2, R4 ;  /* 0x0000000400027202 */ /* 0x000fe40000000f00 */
[----:B------:R-:W-:-:S05]  /*0240*/  MOV R3, R5 ;  /* 0x0000000500037202 */ /* 0x000fca0000000f00 */
[----:B------:R-:W2:Y:S04]  /*0250*/  LDG.E R25, desc[UR4][R2.64+-0x10] ;  /* 0xfffff00402197981 */ /* 0x000ea8000c1e1900 */
[----:B------:R-:W3:Y:S04]  /*0260*/  LDG.E R23, desc[UR4][R2.64+-0xc] ;  /* 0xfffff40402177981 */ /* 0x000ee8000c1e1900 */
[----:B------:R-:W4:Y:S04]  /*0270*/  LDG.E R29, desc[UR4][R2.64+-0x8] ;  /* 0xfffff804021d7981 */ /* 0x000f28000c1e1900 */
[----:B------:R-:W5:Y:S01]  /*0280*/  LDG.E R28, desc[UR4][R2.64+-0x4] ;  /* 0xfffffc04021c7981 */ /* 0x000f62000c1e1900 */
[----:B0-----:R-:W-:-:S05]  /*0290*/  IMAD.WIDE R14, R18, 0x4, R14 ;  /* 0x00000004120e7825 */ /* 0x001fca00078e020e */
[----:B------:R0:W2:Y:S01]  /*02a0*/  LDG.E R26, desc[UR4][R14.64] ;  /* 0x000000040e1a7981 */ /* 0x0000a2000c1e1900 */
[----:B------:R-:W-:-:S04]  /*02b0*/  IMAD.WIDE R12, R17, 0x4, R14 ;  /* 0x00000004110c7825 */ /* 0x000fc800078e020e */
[C---:B------:R-:W-:Y:S02]  /*02c0*/  IMAD.WIDE R4, R17.reuse, 0x4, R12 ;  /* 0x0000000411047825 */ /* 0x040fe400078e020c */
[----:B------:R-:W3:Y:S02]  /*02d0*/  LDG.E R12, desc[UR4][R12.64] ;  /* 0x000000040c0c7981 */ /* 0x000ee4000c1e1900 */
[C---:B------:R-:W-:Y:S02]  /*02e0*/  IMAD.WIDE R8, R17.reuse, 0x4, R4 ;  /* 0x0000000411087825 */ /* 0x040fe400078e0204 */
[----:B------:R-:W4:Y:S02]  /*02f0*/  LDG.E R4, desc[UR4][R4.64] ;  /* 0x0000000404047981 */ /* 0x000f24000c1e1900 */
[C---:B------:R-:W-:Y:S02]  /*0300*/  IMAD.WIDE R6, R17.reuse, 0x4, R8 ;  /* 0x0000000411067825 */ /* 0x040fe400078e0208 */
[----:B------:R-:W5:Y:S02]  /*0310*/  LDG.E R8, desc[UR4][R8.64] ;  /* 0x0000000408087981 */ /* 0x000f64000c1e1900 */
[----:B------:R-:W-:-:S02]  /*0320*/  IMAD.WIDE R10, R17, 0x4, R6 ;  /* 0x00000004110a7825 */ /* 0x000fc400078e0206 */
[----:B------:R-:W5:Y:S04]  /*0330*/  LDG.E R5, desc[UR4][R2.64] ;  /* 0x0000000402057981 */ /* 0x000f68000c1e1900 */
[----:B------:R-:W5:Y:S01]  /*0340*/  LDG.E R6, desc[UR4][R6.64] ;  /* 0x0000000406067981 */ /* 0x000f62000c1e1900 */
[----:B0-----:R-:W-:-:S03]  /*0350*/  IMAD.WIDE R14, R17, 0x4, R10 ;  /* 0x00000004110e7825 */ /* 0x001fc600078e020a */
[----:B------:R-:W5:Y:S04]  /*0360*/  LDG.E R10, desc[UR4][R10.64] ;  /* 0x000000040a0a7981 */ /* 0x000f68000c1e1900 */
[----:B------:R-:W5:Y:S04]  /*0370*/  LDG.E R13, desc[UR4][R14.64] ;  /* 0x000000040e0d7981 */ /* 0x000f68000c1e1900 */
[----:B------:R-:W5:Y:S04]  /*0380*/  LDG.E R7, desc[UR4][R2.64+0x4] ;  /* 0x0000040402077981 */ /* 0x000f68000c1e1900 */
[----:B------:R-:W5:Y:S01]  /*0390*/  LDG.E R9, desc[UR4][R2.64+0xc] ;  /* 0x00000c0402097981 */ /* 0x000f62000c1e1900 */
[----:B--2---:R-:W-:Y:S01]  /*03a0*/  FFMA R26, R25, R26, R24 ;  /* 0x0000001a191a7223 */ /* 0x004fe20000000018 */
[----:B------:R-:W-:-:S02]  /*03b0*/  IMAD.WIDE R24, R17, 0x4, R14 ;  /* 0x0000000411187825 */ /* 0x000fc400078e020e */
[----:B------:R-:W2:Y:S04]  /*03c0*/  LDG.E R14, desc[UR4][R2.64+0x8] ;  /* 0x00000804020e7981 */ /* 0x000ea8000c1e1900 */
[----:B------:R-:W2:Y:S01]  /*03d0*/  LDG.E R24, desc[UR4][R24.64] ;  /* 0x0000000418187981 */ /* 0x000ea2000c1e1900 */
[----:B---3--:R-:W-:Y:S01]  /*03e0*/  FFMA R12, R23, R12, R26 ;  /* 0x0000000c170c7223 */ /* 0x008fe2000000001a */
[----:B------:R-:W-:-:S03]  /*03f0*/  IADD3 R22, PT, PT, R22, 0x8, RZ ;  /* 0x0000000816167810 */ /* 0x000fc60007ffe0ff */
[----:B----4-:R-:W-:Y:S01]  /*0400*/  FFMA R29, R29, R4, R12 ;  /* 0x000000041d1d7223 */ /* 0x010fe2000000000c */
[----:B------:R-:W-:-:S03]  /*0410*/  ISETP.NE.AND P1, PT, R22, RZ, PT ;  /* 0x000000ff1600720c */ /* 0x000fc60003f25270 */
[----:B-----5:R-:W-:Y:S01]  /*0420*/  FFMA R8, R28, R8, R29 ;  /* 0x000000081c087223 */ /* 0x020fe2000000001d */
[----:B------:R-:W-:-:S03]  /*0430*/  IADD3 R4, P2, PT, R2, 0x20, RZ ;  /* 0x0000002002047810 */ /* 0x000fc60007f5e0ff */
[----:B------:R-:W-:Y:S01]  /*0440*/  FFMA R6, R5, R6, R8 ;  /* 0x0000000605067223 */ /* 0x000fe20000000008 */
[----:B------:R-:W-:Y:S02]  /*0450*/  IADD3.X R5, PT, PT, RZ, R3, RZ, P2, !PT ;  /* 0x00000003ff057210 */ /* 0x000fe400017fe4ff */
[----:B------:R-:W-:Y:S01]  /*0460*/  LEA R18, R17, R18, 0x3 ;  /* 0x0000001211127211 */ /* 0x000fe200078e18ff */
[----:B------:R-:W-:-:S04]  /*0470*/  FFMA R7, R7, R10, R6 ;  /* 0x0000000a07077223 */ /* 0x000fc80000000006 */
[----:B--2---:R-:W-:-:S04]  /*0480*/  FFMA R14, R14, R13, R7 ;  /* 0x0000000d0e0e7223 */ /* 0x004fc80000000007 */
[----:B------:R-:W-:Y:S01]  /*0490*/  FFMA R24, R9, R24, R14 ;  /* 0x0000001809187223 */ /* 0x000fe2000000000e */
[----:B------:R-:W-:Y:S06]  /*04a0*/  @P1 BRA `(.L_x_7) ;  /* 0xfffffffc005c1947 */ /* 0x000fec000383ffff */
.L_x_6:
[----:B------:R-:W-:Y:S05]  /*04b0*/  @!P0 BRA `(.L_x_5) ;  /* 0x0000000000fc8947 */ /* 0x000fea0003800000 */
[----:B------:R-:W-:Y:S02]  /*04c0*/  ISETP.GE.U32.AND P1, PT, R27, 0x4, PT ;  /* 0x000000041b00780c */ /* 0x000fe40003f26070 */
[----:B------:R-:W-:-:S04]  /*04d0*/  LOP3.LUT R14, R19, 0x3, RZ, 0xc0, !PT ;  /* 0x00000003130e7812 */ /* 0x000fc800078ec0ff */
[----:B------:R-:W-:-:S07]  /*04e0*/  ISETP.NE.AND P0, PT, R14, RZ, PT ;  /* 0x000000ff0e00720c */ /* 0x000fce0003f05270 */
[----:B------:R-:W-:Y:S06]  /*04f0*/  @!P1 BRA `(.L_x_8) ;  /* 0x00000000006c9947 */ /* 0x000fec0003800000 */
[----:B------:R-:W0:Y:S01]  /*0500*/  LDC.64 R4, c[0x0][0x388] ;  /* 0x0000e200ff047b82 */ /* 0x000e220000000a00 */
[----:B------:R-:W1:Y:S01]  /*0510*/  LDCU.64 UR6, c[0x0][0x380] ;  /* 0x00007000ff0677ac */ /* 0x000e620008000a00 */
[----:B------:R-:W-:Y:S01]  /*0520*/  IMAD R7, R21, R17, R0 ;  /* 0x0000001115077224 */ /* 0x000fe200078e0200 */
[CC--:B------:R-:W-:Y:S02]  /*0530*/  IADD3 R3, PT, PT, R20.reuse, R21.reuse, RZ ;  /* 0x0000001514037210 */ /* 0x0c0fe40007ffe0ff */
[----:B------:R-:W-:-:S03]  /*0540*/  IADD3 R8, P1, PT, R20, R21, RZ ;  /* 0x0000001514087210 */ /* 0x000fc60007f3e0ff */
[----:B------:R-:W2:Y:S01]  /*0550*/  LDC.64 R12, c[0x0][0x380] ;  /* 0x0000e000ff0c7b82 */ /* 0x000ea20000000a00 */
[----:B0-----:R-:W-:-:S04]  /*0560*/  IMAD.WIDE R4, R7, 0x4, R4 ;  /* 0x0000000407047825 */ /* 0x001fc800078e0204 */
[----:B------:R-:W-:Y:S02]  /*0570*/  IMAD.WIDE R6, R17, 0x4, R4 ;  /* 0x0000000411067825 */ /* 0x000fe400078e0204 */
[----:B------:R-:W3:Y:S02]  /*0580*/  LDG.E R4, desc[UR4][R4.64] ;  /* 0x0000000404047981 */ /* 0x000ee4000c1e1900 */
[----:B--2---:R-:W-:Y:S01]  /*0590*/  IMAD.WIDE.U32 R12, R3, 0x4, R12 ;  /* 0x00000004030c7825 */ /* 0x004fe200078e000c */
[----:B------:R-:W-:Y:S02]  /*05a0*/  IADD3.X R3, PT, PT, RZ, RZ, RZ, P1, !PT ;  /* 0x000000ffff037210 */ /* 0x000fe40000ffe4ff */
[----:B-1----:R-:W-:-:S03]  /*05b0*/  LEA R2, P1, R8, UR6, 0x2 ;  /* 0x0000000608027c11 */ /* 0x002fc6000f8210ff */
[----:B------:R-:W3:Y:S01]  /*05c0*/  LDG.E R13, desc[UR4][R12.64] ;  /* 0x000000040c0d7981 */ /* 0x000ee2000c1e1900 */
[----:B------:R-:W-:Y:S01]  /*05d0*/  LEA.HI.X R3, R8, UR7, R3, 0x2, P1 ;  /* 0x0000000708037c11 */ /* 0x000fe200088f1403 */
[C---:B------:R-:W-:Y:S02]  /*05e0*/  IMAD.WIDE R8, R17.reuse, 0x4, R6 ;  /* 0x0000000411087825 */ /* 0x040fe400078e0206 */
[----:B------:R-:W2:Y:S04]  /*05f0*/  LDG.E R6, desc[UR4][R6.64] ;  /* 0x0000000406067981 */ /* 0x000ea8000c1e1900 */
[----:B------:R-:W2:Y:S01]  /*0600*/  LDG.E R15, desc[UR4][R2.64+0x4] ;  /* 0x00000404020f7981 */ /* 0x000ea2000c1e1900 */
[----:B------:R-:W-:-:S03]  /*0610*/  IMAD.WIDE R10, R17, 0x4, R8 ;  /* 0x00000004110a7825 */ /* 0x000fc600078e0208 */
[----:B------:R-:W4:Y:S04]  /*0620*/  LDG.E R22, desc[UR4][R8.64] ;  /* 0x0000000408167981 */ /* 0x000f28000c1e1900 */
[----:B------:R-:W4:Y:S04]  /*0630*/  LDG.E R18, desc[UR4][R2.64+0x8] ;  /* 0x0000080402127981 */ /* 0x000f28000c1e1900 */
[----:B------:R-:W5:Y:S04]  /*0640*/  LDG.E R26, desc[UR4][R2.64+0xc] ;  /* 0x00000c04021a7981 */ /* 0x000f68000c1e1900 */
[----:B------:R-:W5:Y:S01]  /*0650*/  LDG.E R10, desc[UR4][R10.64] ;  /* 0x000000040a0a7981 */ /* 0x000f62000c1e1900 */
[----:B------:R-:W-:Y:S01]  /*0660*/  IADD3 R21, PT, PT, R21, 0x4, RZ ;  /* 0x0000000415157810 */ /* 0x000fe20007ffe0ff */
[----:B---3--:R-:W-:-:S04]  /*0670*/  FFMA R24, R13, R4, R24 ;  /* 0x000000040d187223 */ /* 0x008fc80000000018 */
[----:B--2---:R-:W-:-:S04]  /*0680*/  FFMA R15, R15, R6, R24 ;  /* 0x000000060f0f7223 */ /* 0x004fc80000000018 */
[----:B----4-:R-:W-:-:S04]  /*0690*/  FFMA R15, R18, R22, R15 ;  /* 0x00000016120f7223 */ /* 0x010fc8000000000f */
[----:B-----5:R-:W-:-:S07]  /*06a0*/  FFMA R24, R26, R10, R15 ;  /* 0x0000000a1a187223 */ /* 0x020fce000000000f */
.L_x_8:
[----:B------:R-:W-:Y:S05]  /*06b0*/  @!P0 BRA `(.L_x_5) ;  /* 0x00000000007c8947 */ /* 0x000fea0003800000 */
[----:B------:R-:W-:Y:S01]  /*06c0*/  ISETP.NE.AND P1, PT, R14, 0x1, PT ;  /* 0x000000010e00780c */ /* 0x000fe20003f25270 */
[----:B------:R-:W0:Y:S01]  /*06d0*/  LDC.64 R10, c[0x0][0x380] ;  /* 0x0000e000ff0a7b82 */ /* 0x000e220000000a00 */
[----:B------:R-:W-:-:S04]  /*06e0*/  LOP3.LUT R19, R19, 0x1, RZ, 0xc0, !PT ;  /* 0x0000000113137812 */ /* 0x000fc800078ec0ff */
[----:B------:R-:W-:-:S03]  /*06f0*/  ISETP.NE.U32.AND P0, PT, R19, 0x1, PT ;  /* 0x000000011300780c */ /* 0x000fc60003f05070 */
[----:B------:R-:W1:Y:S04]  /*0700*/  LDC.64 R8, c[0x0][0x388] ;  /* 0x0000e200ff087b82 */ /* 0x000e680000000a00 */
[CC--:B------:R-:W-:Y:S02]  /*0710*/  @P1 IADD3 R13, PT, PT, R20.reuse, R21.reuse, RZ ;  /* 0x00000015140d1210 */ /* 0x0c0fe40007ffe0ff */
[----:B------:R-:W-:Y:S02]  /*0720*/  @P1 IADD3 R12, P2, PT, R20, R21, RZ ;  /* 0x00000015140c1210 */ /* 0x000fe40007f5e0ff */
[----:B------:R-:W2:Y:S02]  /*0730*/  @P1 LDC.64 R2, c[0x0][0x380] ;  /* 0x0000e000ff021b82 */ /* 0x000ea40000000a00 */
[----:B------:R-:W-:-:S06]  /*0740*/  @P1 IADD3.X R14, PT, PT, RZ, RZ, RZ, P2, !PT ;  /* 0x000000ffff0e1210 */ /* 0x000fcc00017fe4ff */
[----:B------:R-:W3:Y:S01]  /*0750*/  LDC.64 R4, c[0x0][0x380] ;  /* 0x0000e000ff047b82 */ /* 0x000ee20000000a00 */
[----:B0-----:R-:W-:-:S04]  /*0760*/  @P1 IMAD.WIDE.U32 R10, R13, 0x4, R10 ;  /* 0x000000040d0a1825 */ /* 0x001fc800078e000a */
[C---:B------:R-:W-:Y:S01]  /*0770*/  @P1 IMAD R13, R21.reuse, R17, R0 ;  /* 0x00000011150d1224 */ /* 0x040fe200078e0200 */
[----:B------:R-:W-:Y:S01]  /*0780*/  @P1 IADD3 R21, PT, PT, R21, 0x2, RZ ;  /* 0x0000000215151810 */ /* 0x000fe20007ffe0ff */
[----:B------:R-:W4:Y:S01]  /*0790*/  @P1 LDG.E R11, desc[UR4][R10.64] ;  /* 0x000000040a0b1981 */ /* 0x000f22000c1e1900 */
[----:B------:R-:W0:Y:S01]  /*07a0*/  LDC.64 R6, c[0x0][0x388] ;  /* 0x0000e200ff067b82 */ /* 0x000e220000000a00 */
[----:B-1----:R-:W-:Y:S01]  /*07b0*/  @P1 IMAD.WIDE R8, R13, 0x4, R8 ;  /* 0x000000040d081825 */ /* 0x002fe200078e0208 */
[----:B------:R-:W-:Y:S02]  /*07c0*/  @!P0 IADD3 R15, PT, PT, R20, R21, RZ ;  /* 0x00000015140f8210 */ /* 0x000fe40007ffe0ff */
[----:B--2---:R-:W-:Y:S01]  /*07d0*/  @P1 LEA R2, P2, R12, R2, 0x2 ;  /* 0x000000020c021211 */ /* 0x004fe200078410ff */
[----:B------:R-:W-:-:S03]  /*07e0*/  @!P0 IMAD R21, R21, R17, R0 ;  /* 0x0000001115158224 */ /* 0x000fc600078e0200 */
[----:B------:R-:W-:Y:S01]  /*07f0*/  @P1 LEA.HI.X R3, R12, R3, R14, 0x2, P2 ;  /* 0x000000030c031211 */ /* 0x000fe200010f140e */
[----:B------:R-:W-:Y:S01]  /*0800*/  @P1 IMAD.WIDE R12, R17, 0x4, R8 ;  /* 0x00000004110c1825 */ /* 0x000fe200078e0208 */
[----:B------:R-:W4:Y:S03]  /*0810*/  @P1 LDG.E R14, desc[UR4][R8.64] ;  /* 0x00000004080e1981 */ /* 0x000f26000c1e1900 */
[----:B---3--:R-:W-:Y:S01]  /*0820*/  @!P0 IMAD.WIDE.U32 R4, R15, 0x4, R4 ;  /* 0x000000040f048825 */ /* 0x008fe200078e0004 */
[----:B------:R-:W2:Y:S04]  /*0830*/  @P1 LDG.E R2, desc[UR4][R2.64+0x4] ;  /* 0x0000040402021981 */ /* 0x000ea8000c1e1900 */
[----:B------:R-:W2:Y:S01]  /*0840*/  @P1 LDG.E R12, desc[UR4][R12.64] ;  /* 0x000000040c0c1981 */ /* 0x000ea2000c1e1900 */
[----:B0-----:R-:W-:-:S03]  /*0850*/  @!P0 IMAD.WIDE R6, R21, 0x4, R6 ;  /* 0x0000000415068825 */ /* 0x001fc600078e0206 */
[----:B------:R-:W3:Y:S04]  /*0860*/  @!P0 LDG.E R5, desc[UR4][R4.64] ;  /* 0x0000000404058981 */ /* 0x000ee8000c1e1900 */
[----:B------:R-:W3:Y:S01]  /*0870*/  @!P0 LDG.E R6, desc[UR4][R6.64] ;  /* 0x0000000406068981 */ /* 0x000ee2000c1e1900 */
[----:B----4-:R-:W-:-:S04]  /*0880*/  @P1 FFMA R11, R11, R14, R24 ;  /* 0x0000000e0b0b1223 */ /* 0x010fc80000000018 */
[----:B--2---:R-:W-:-:S04]  /*0890*/  @P1 FFMA R24, R2, R12, R11 ;  /* 0x0000000c02181223 */ /* 0x004fc8000000000b */
[----:B---3--:R-:W-:-:S07]  /*08a0*/  @!P0 FFMA R24, R5, R6, R24 ;  /* 0x0000000605188223 */ /* 0x008fce0000000018 */
.L_x_5:
[----:B------:R-:W0:Y:S01]  /*08b0*/  LDC.64 R2, c[0x0][0x390] ;  /* 0x0000e400ff027b82 */ /* 0x000e220000000a00 */
[----:B------:R-:W-:-:S04]  /*08c0*/  IMAD R17, R16, R17, R0 ;  /* 0x0000001110117224 */ /* 0x000fc800078e0200 */
[----:B0-----:R-:W-:-:S05]  /*08d0*/  IMAD.WIDE R2, R17, 0x4, R2 ;  /* 0x0000000411027825 */ /* 0x001fca00078e0202 */
[----:B------:R-:W-:Y:S01]  /*08e0*/  STG.E desc[UR4][R2.64], R24 ;  /* 0x0000001802007986 */ /* 0x000fe2000c101904 */
[----:B------:R-:W-:Y:S05]  /*08f0*/  EXIT ;  /* 0x000000000000794d */ /* 0x000fea0003800000 */
.L_x_9:
        /* <DEDUP_REMOVED lines=16> */
.L_x_12:


//--------------------- .text._Z9vectorAddPfS_S_i --------------------------
	.section	.text._Z9vectorAddPfS_S_i,"ax",@progbits
	.align	128
        .global         _Z9vectorAddPfS_S_i
        .type           _Z9vectorAddPfS_S_i,@function
        .size           _Z9vectorAddPfS_S_i,(.L_x_13 - _Z9vectorAddPfS_S_i)
        .other          _Z9vectorAddPfS_S_i,@"STO_CUDA_ENTRY STV_DEFAULT"
_Z9vectorAddPfS_S_i:
.text._Z9vectorAddPfS_S_i:
[----:B------:R-:W-:Y:S01]  /*0000*/  LDC R1, c[0x0][0x37c] ;  /* 0x0000df00ff017b82 */ /* 0x000fe20000000800 */
[----:B------:R-:W0:Y:S07]  /*0010*/  S2R R0, SR_TID.X ;  /* 0x0000000000007919 */ /* 0x000e2e0000002100 */
[----:B------:R-:W0:Y:S01]  /*0020*/  S2UR UR4, SR_CTAID.X ;  /* 0x00000000000479c3 */ /* 0x000e220000002500 */
[----:B------:R-:W1:Y:S07]  /*0030*/  LDCU UR5, c[0x0][0x398] ;  /* 0x00007300ff0577ac */ /* 0x000e6e0008000800 */
[----:B------:R-:W0:Y:S02]  /*0040*/  LDC R9, c[0x0][0x360] ;  /* 0x0000d800ff097b82 */ /* 0x000e240000000800 */
[----:B0-----:R-:W-:-:S05]  /*0050*/  IMAD R9, R9, UR4, R0 ;  /* 0x0000000409097c24 */ /* 0x001fca000f8e0200 */
[----:B-1----:R-:W-:-:S13]  /*0060*/  ISETP.GE.AND P0, PT, R9, UR5, PT ;  /* 0x0000000509007c0c */ /* 0x002fda000bf06270 */
[----:B------:R-:W-:Y:S05]  /*0070*/  @P0 EXIT ;  /* 0x000000000000094d */ /* 0x000fea0003800000 */
[----:B------:R-:W0:Y:S01]  /*0080*/  LDC.64 R2, c[0x0][0x380] ;  /* 0x0000e000ff027b82 */ /* 0x000e220000000a00 */
[----:B------:R-:W1:Y:S07]  /*0090*/  LDCU.64 UR4, c[0x0][0x358] ;  /* 0x00006b00ff0477ac */ /* 0x000e6e0008000a00 */
[----:B------:R-:W2:Y:S08]  /*00a0*/  LDC.64 R4, c[0x0][0x388] ;  /* 0x0000e200ff047b82 */ /* 0x000eb00000000a00 */
[----:B------:R-:W3:Y:S01]  /*00b0*/  LDC.64 R6, c[0x0][0x390] ;  /* 0x0000e400ff067b82 */ /* 0x000ee20000000a00 */
[----:B0-----:R-:W-:-:S06]  /*00c0*/  IMAD.WIDE R2, R9, 0x4, R2 ;  /* 0x0000000409027825 */ /* 0x001fcc00078e0202 */
[----:B-1----:R-:W4:Y:S01]  /*00d0*/  LDG.E R2, desc[UR4][R2.64] ;  /* 0x0000000402027981 */ /* 0x002f22000c1e1900 */
[----:B--2---:R-:W-:-:S06]  /*00e0*/  IMAD.WIDE R4, R9, 0x4, R4 ;  /* 0x0000000409047825 */ /* 0x004fcc00078e0204 */
[----:B------:R-:W4:Y:S01]  /*00f0*/  LDG.E R5, desc[UR4][R4.64] ;  /* 0x0000000404057981 */ /* 0x000f22000c1e1900 */
[----:B---3--:R-:W-:-:S04]  /*0100*/  IMAD.WIDE R6, R9, 0x4, R6 ;  /* 0x0000000409067825 */ /* 0x008fc800078e0206 */
[----:B----4-:R-:W-:-:S05]  /*0110*/  FADD R9, R2, R5 ;  /* 0x0000000502097221 */ /* 0x010fca0000000000 */
[----:B------:R-:W-:Y:S01]  /*0120*/  STG.E desc[UR4][R6.64], R9 ;  /* 0x0000000906007986 */ /* 0x000fe2000c101904 */
[----:B------:R-:W-:Y:S05]  /*0130*/  EXIT ;  /* 0x000000000000794d */ /* 0x000fea0003800000 */
.L_x_10:
        /* <DEDUP_REMOVED lines=12> */
.L_x_13:


//--------------------- .nv.shared._Z15matrixMulSharedPfS_S_i --------------------------
	.section	.nv.shared._Z15matrixMulSharedPfS_S_i,"aw",@nobits
	.sectionflags	@""
	.align	4
.nv.shared._Z15matrixMulSharedPfS_S_i:
	.zero		3072


//--------------------- .nv.shared.reserved.0     --------------------------
	.section	.nv.shared.reserved.0,"aw",@nobits
	.weak		__nv_reservedSMEM_offset_0_alias
	.size		__nv_reservedSMEM_offset_0_alias, 0, 64
	.other		__nv_reservedSMEM_offset_0_alias,@"STO_CUDA_RESERVED_SHARED STV_DEFAULT"
__nv_reservedSMEM_offset_0_alias:
	.zero		0
	.zero		64


//--------------------- .nv.constant0._Z15matrixMulSharedPfS_S_i --------------------------
	.section	.nv.constant0._Z15matrixMulSharedPfS_S_i,"a",@progbits
	.sectionflags	@""
	.align	4
.nv.constant0._Z15matrixMulSharedPfS_S_i:
	.zero		924


//--------------------- .nv.constant0._Z9matrixMulPfS_S_iii --------------------------
	.section	.nv.constant0._Z9matrixMulPfS_S_iii,"a",@progbits
	.sectionflags	@""
	.align	4
.nv.constant0._Z9matrixMulPfS_S_iii:
	.zero		932


//--------------------- .nv.constant0._Z9vectorAddPfS_S_i --------------------------
	.section	.nv.constant0._Z9vectorAddPfS_S_i,"a",@progbits
	.sectionflags	@""
	.align	4
.nv.constant0._Z9vectorAddPfS_S_i:
	.zero		924


//--------------------- SYMBOLS --------------------------

	.type		.nv.reservedSmem.offset0,@object
	.size		.nv.reservedSmem.offset0,0x4
	.type		.nv.reservedSmem.cap,@object
	.size		.nv.reservedSmem.cap,0x4
